// auto-generated by cutlass_sweep.gemm — config: {"arch": "sm_90", "cluster_m": 1, "cluster_n": 1, "dtype": "e5m2", "dtype_b": "e4m3", "layout": "nn", "stages": 0, "tile_k": 128, "tile_m": 64, "tile_n": 64}
#include "cutlass/cutlass.h"
#include "cutlass/gemm/collective/collective_builder.hpp"
#include "cutlass/gemm/device/gemm_universal_adapter.h"
#include "cutlass/gemm/kernel/gemm_universal.hpp"
#include "cutlass/epilogue/collective/collective_builder.hpp"

using ElemA = cutlass::float_e5m2_t;
using ElemB = cutlass::float_e4m3_t;
using ElemCD = cutlass::float_e5m2_t;
using Acc  = float;
using TileShape    = cute::Shape<cute::_64, cute::_64, cute::_128>;
using ClusterShape = cute::Shape<cute::_1, cute::_1, cute::_1>;

using CollectiveEpilogue = typename cutlass::epilogue::collective::CollectiveBuilder<
    cutlass::arch::Sm90, cutlass::arch::OpClassTensorOp,
    TileShape, ClusterShape,
    cutlass::epilogue::collective::EpilogueTileAuto,
    Acc, Acc,
    ElemCD, cutlass::layout::RowMajor, 128 / cutlass::sizeof_bits<ElemCD>::value,
    ElemCD, cutlass::layout::RowMajor, 128 / cutlass::sizeof_bits<ElemCD>::value,
    cutlass::epilogue::collective::EpilogueScheduleAuto
  >::CollectiveOp;

using CollectiveMainloop = typename cutlass::gemm::collective::CollectiveBuilder<
    cutlass::arch::Sm90, cutlass::arch::OpClassTensorOp,
    ElemA, cutlass::layout::RowMajor, 128 / cutlass::sizeof_bits<ElemA>::value,
    ElemB, cutlass::layout::RowMajor, 128 / cutlass::sizeof_bits<ElemB>::value,
    Acc,
    TileShape, ClusterShape,
    cutlass::gemm::collective::StageCountAutoCarveout<static_cast<int>(sizeof(typename CollectiveEpilogue::SharedStorage))>,
    cutlass::gemm::collective::KernelScheduleAuto
  >::CollectiveOp;

using GemmKernel = cutlass::gemm::kernel::GemmUniversal<
    cute::Shape<int,int,int,int>,
    CollectiveMainloop,
    CollectiveEpilogue
>;
using Gemm = cutlass::gemm::device::GemmUniversalAdapter<GemmKernel>;

// Force the device kernel symbol into the cubin without needing a host main.
auto* _anchor = &cutlass::device_kernel<GemmKernel>;


// ===== COMPILED SASS (sm_90a) =====

	.target	sm_90a

	.elftype	@"ET_EXEC"


//--------------------- .note.nv.tkinfo           --------------------------
	.section	.note.nv.tkinfo,"",@"SHT_NOTE"
	.sectionflags	@"SHF_NOTE_NV_TKINFO"
	.tkinfo
        /*0018*/ 	.word	0x00000002
        /*0030*/ 	.string	""
        /*0030*/ 	.string	"ptxas"
        /*0030*/ 	.string	"Cuda compilation tools, release 13.0, V13.0.88"
        /*0030*/ 	.string	"Build cuda_13.0.r13.0/compiler.36424714_0"
        /*0030*/ 	.string	"-arch sm_90a -m 64 "



//--------------------- .note.nv.cuinfo           --------------------------
	.section	.note.nv.cuinfo,"",@"SHT_NOTE"
	.sectionflags	@"SHF_NOTE_NV_CUINFO"
        /*0018*/ 	.short	0x0002
        /*001a*/ 	.short	0x005a
        /*001c*/ 	.short	0x0082
	.zero		2


//--------------------- .nv.info                  --------------------------
	.section	.nv.info,"",@"SHT_CUDA_INFO"
	.align	4


	//----- nvinfo : EIATTR_REGCOUNT
	.align		4
        /*0000*/ 	.byte	0x04, 0x2f
        /*0002*/ 	.short	(.L_16 - .L_15)
	.align		4
.L_15:
        /*0004*/ 	.word	index@(_ZN7cutlass13device_kernelINS_4gemm6kernel13GemmUniversalIN4cute5tupleIJiiiiEEENS1_10collective13CollectiveMmaINS1_39MainloopSm90TmaGmmaRmemAWarpSpecializedILi14ENS5_IJNS4_1CILi1EEESB_SB_EEENS1_32KernelTmaWarpSpecializedPingpongEEENS5_IJNSA_ILi64EEESF_NSA_ILi128EEEEEENS_12float_e5m2_tENS5_IJlSB_lEEENS_12float_e4m3_tENS5_IJSB_llEEENS4_8TiledMMAINS4_8MMA_AtomIJNS4_4SM904GMMA30MMA_64x64x32_F32E4M3E5M2_RS_TNILNSP_7ScaleInE1ELSR_1EEEEEENS4_6LayoutISC_NS5_IJNSA_ILi0EEESV_SV_EEEEENS5_IJNS4_10UnderscoreESY_SY_EEEEENS4_13SM90_TMA_LOADENS4_14ComposedLayoutINS4_7SwizzleILi3ELi4ELi3EEENS4_18smem_ptr_flag_bitsILi8EEENSU_INS5_IJNSA_ILi8EEESG_EEENS5_IJSG_SB_EEEEEEEvNS4_8identityES11_NS12_INS13_ILi2ELi4ELi3EEES16_NSU_INS5_IJSF_S17_EEENS5_IJSB_SF_EEEEEEENS4_9Copy_AtomIJNS4_39AutoVectorizingCopyWithAssumedAlignmentILi128EEESK_EEES1C_EENS_8epilogue10collective6detail29Sm90TmaWarpSpecializedAdapterINS1O_15DefaultEpilogueISI_SJ_SJ_NS1N_6thread17LinearCombinationISI_Li1EffLNS1S_9ScaleType4KindE0ELNS_15FloatRoundStyleE2ESI_EENS1_15EpilogueDefaultEEEEEvvEEEEvNT_6ParamsE)
        /*0008*/ 	.word	0x000000a8


	//----- nvinfo : EIATTR_FRAME_SIZE
	.align		4
.L_16:
        /*000c*/ 	.byte	0x04, 0x11
        /*000e*/ 	.short	(.L_18 - .L_17)
	.align		4
.L_17:
        /*0010*/ 	.word	index@(_ZN7cutlass13device_kernelINS_4gemm6kernel13GemmUniversalIN4cute5tupleIJiiiiEEENS1_10collective13CollectiveMmaINS1_39MainloopSm90TmaGmmaRmemAWarpSpecializedILi14ENS5_IJNS4_1CILi1EEESB_SB_EEENS1_32KernelTmaWarpSpecializedPingpongEEENS5_IJNSA_ILi64EEESF_NSA_ILi128EEEEEENS_12float_e5m2_tENS5_IJlSB_lEEENS_12float_e4m3_tENS5_IJSB_llEEENS4_8TiledMMAINS4_8MMA_AtomIJNS4_4SM904GMMA30MMA_64x64x32_F32E4M3E5M2_RS_TNILNSP_7ScaleInE1ELSR_1EEEEEENS4_6LayoutISC_NS5_IJNSA_ILi0EEESV_SV_EEEEENS5_IJNS4_10UnderscoreESY_SY_EEEEENS4_13SM90_TMA_LOADENS4_14ComposedLayoutINS4_7SwizzleILi3ELi4ELi3EEENS4_18smem_ptr_flag_bitsILi8EEENSU_INS5_IJNSA_ILi8EEESG_EEENS5_IJSG_SB_EEEEEEEvNS4_8identityES11_NS12_INS13_ILi2ELi4ELi3EEES16_NSU_INS5_IJSF_S17_EEENS5_IJSB_SF_EEEEEEENS4_9Copy_AtomIJNS4_39AutoVectorizingCopyWithAssumedAlignmentILi128EEESK_EEES1C_EENS_8epilogue10collective6detail29Sm90TmaWarpSpecializedAdapterINS1O_15DefaultEpilogueISI_SJ_SJ_NS1N_6thread17LinearCombinationISI_Li1EffLNS1S_9ScaleType4KindE0ELNS_15FloatRoundStyleE2ESI_EENS1_15EpilogueDefaultEEEEEvvEEEEvNT_6ParamsE)
        /*0014*/ 	.word	0x00000000


	//----- nvinfo : EIATTR_MIN_STACK_SIZE
	.align		4
.L_18:
        /*0018*/ 	.byte	0x04, 0x12
        /*001a*/ 	.short	(.L_20 - .L_19)
	.align		4
.L_19:
        /*001c*/ 	.word	index@(_ZN7cutlass13device_kernelINS_4gemm6kernel13GemmUniversalIN4cute5tupleIJiiiiEEENS1_10collective13CollectiveMmaINS1_39MainloopSm90TmaGmmaRmemAWarpSpecializedILi14ENS5_IJNS4_1CILi1EEESB_SB_EEENS1_32KernelTmaWarpSpecializedPingpongEEENS5_IJNSA_ILi64EEESF_NSA_ILi128EEEEEENS_12float_e5m2_tENS5_IJlSB_lEEENS_12float_e4m3_tENS5_IJSB_llEEENS4_8TiledMMAINS4_8MMA_AtomIJNS4_4SM904GMMA30MMA_64x64x32_F32E4M3E5M2_RS_TNILNSP_7ScaleInE1ELSR_1EEEEEENS4_6LayoutISC_NS5_IJNSA_ILi0EEESV_SV_EEEEENS5_IJNS4_10UnderscoreESY_SY_EEEEENS4_13SM90_TMA_LOADENS4_14ComposedLayoutINS4_7SwizzleILi3ELi4ELi3EEENS4_18smem_ptr_flag_bitsILi8EEENSU_INS5_IJNSA_ILi8EEESG_EEENS5_IJSG_SB_EEEEEEEvNS4_8identityES11_NS12_INS13_ILi2ELi4ELi3EEES16_NSU_INS5_IJSF_S17_EEENS5_IJSB_SF_EEEEEEENS4_9Copy_AtomIJNS4_39AutoVectorizingCopyWithAssumedAlignmentILi128EEESK_EEES1C_EENS_8epilogue10collective6detail29Sm90TmaWarpSpecializedAdapterINS1O_15DefaultEpilogueISI_SJ_SJ_NS1N_6thread17LinearCombinationISI_Li1EffLNS1S_9ScaleType4KindE0ELNS_15FloatRoundStyleE2ESI_EENS1_15EpilogueDefaultEEEEEvvEEEEvNT_6ParamsE)
        /*0020*/ 	.word	0x00000000
.L_20:


//--------------------- .nv.compat                --------------------------
	.section	.nv.compat,"",@"SHT_CUDA_COMPAT_INFO"
	.align	4
        /*0000*/ 	.byte	0x02, 0x09, 0x01, 0x00, 0x02, 0x02, 0x04, 0x00, 0x02, 0x05, 0x05, 0x00, 0x03, 0x07, 0x01, 0x01
        /*0010*/ 	.byte	0x02, 0x03, 0x01, 0x00, 0x02, 0x06, 0x01, 0x00, 0x04, 0x0b, 0x08, 0x00, 0x00, 0x00, 0x00, 0x00
        /*0020*/ 	.byte	0x00, 0x00, 0x00, 0x00


//--------------------- .nv.info._ZN7cutlass13device_kernelINS_4gemm6kernel13GemmUniversalIN4cute5tupleIJiiiiEEENS1_10collective13CollectiveMmaINS1_39MainloopSm90TmaGmmaRmemAWarpSpecializedILi14ENS5_IJNS4_1CILi1EEESB_SB_EEENS1_32KernelTmaWarpSpecializedPingpongEEENS5_IJNSA_ILi64EEESF_NSA_ILi128EEEEEENS_12float_e5m2_tENS5_IJlSB_lEEENS_12float_e4m3_tENS5_IJSB_llEEENS4_8TiledMMAINS4_8MMA_AtomIJNS4_4SM904GMMA30MMA_64x64x32_F32E4M3E5M2_RS_TNILNSP_7ScaleInE1ELSR_1EEEEEENS4_6LayoutISC_NS5_IJNSA_ILi0EEESV_SV_EEEEENS5_IJNS4_10UnderscoreESY_SY_EEEEENS4_13SM90_TMA_LOADENS4_14ComposedLayoutINS4_7SwizzleILi3ELi4ELi3EEENS4_18smem_ptr_flag_bitsILi8EEENSU_INS5_IJNSA_ILi8EEESG_EEENS5_IJSG_SB_EEEEEEEvNS4_8identityES11_NS12_INS13_ILi2ELi4ELi3EEES16_NSU_INS5_IJSF_S17_EEENS5_IJSB_SF_EEEEEEENS4_9Copy_AtomIJNS4_39AutoVectorizingCopyWithAssumedAlignmentILi128EEESK_EEES1C_EENS_8epilogue10collective6detail29Sm90TmaWarpSpecializedAdapterINS1O_15DefaultEpilogueISI_SJ_SJ_NS1N_6thread17LinearCombinationISI_Li1EffLNS1S_9ScaleType4KindE0ELNS_15FloatRoundStyleE2ESI_EENS1_15EpilogueDefaultEEEEEvvEEEEvNT_6ParamsE --------------------------
	.section	.nv.info._ZN7cutlass13device_kernelINS_4gemm6kernel13GemmUniversalIN4cute5tupleIJiiiiEEENS1_10collective13CollectiveMmaINS1_39MainloopSm90TmaGmmaRmemAWarpSpecializedILi14ENS5_IJNS4_1CILi1EEESB_SB_EEENS1_32KernelTmaWarpSpecializedPingpongEEENS5_IJNSA_ILi64EEESF_NSA_ILi128EEEEEENS_12float_e5m2_tENS5_IJlSB_lEEENS_12float_e4m3_tENS5_IJSB_llEEENS4_8TiledMMAINS4_8MMA_AtomIJNS4_4SM904GMMA30MMA_64x64x32_F32E4M3E5M2_RS_TNILNSP_7ScaleInE1ELSR_1EEEEEENS4_6LayoutISC_NS5_IJNSA_ILi0EEESV_SV_EEEEENS5_IJNS4_10UnderscoreESY_SY_EEEEENS4_13SM90_TMA_LOADENS4_14ComposedLayoutINS4_7SwizzleILi3ELi4ELi3EEENS4_18smem_ptr_flag_bitsILi8EEENSU_INS5_IJNSA_ILi8EEESG_EEENS5_IJSG_SB_EEEEEEEvNS4_8identityES11_NS12_INS13_ILi2ELi4ELi3EEES16_NSU_INS5_IJSF_S17_EEENS5_IJSB_SF_EEEEEEENS4_9Copy_AtomIJNS4_39AutoVectorizingCopyWithAssumedAlignmentILi128EEESK_EEES1C_EENS_8epilogue10collective6detail29Sm90TmaWarpSpecializedAdapterINS1O_15DefaultEpilogueISI_SJ_SJ_NS1N_6thread17LinearCombinationISI_Li1EffLNS1S_9ScaleType4KindE0ELNS_15FloatRoundStyleE2ESI_EENS1_15EpilogueDefaultEEEEEvvEEEEvNT_6ParamsE,"",@"SHT_CUDA_INFO"
	.sectionflags	@""
	.align	4


	//----- nvinfo : EIATTR_CUDA_API_VERSION
	.align		4
        /*0000*/ 	.byte	0x04, 0x37
        /*0002*/ 	.short	(.L_22 - .L_21)
.L_21:
        /*0004*/ 	.word	0x00000082


	//----- nvinfo : EIATTR_KPARAM_INFO
	.align		4
.L_22:
        /*0008*/ 	.byte	0x04, 0x17
        /*000a*/ 	.short	(.L_24 - .L_23)
.L_23:
        /*000c*/ 	.word	0x00000000
        /*0010*/ 	.short	0x0000
        /*0012*/ 	.short	0x0070
        /*0014*/ 	.byte	0x00, 0xf0, 0x01, 0x10


	//----- nvinfo : EIATTR_SPARSE_MMA_MASK
	.align		4
.L_24:
        /*0018*/ 	.byte	0x03, 0x50
        /*001a*/ 	.short	0x0000


	//----- nvinfo : EIATTR_MAXREG_COUNT
	.align		4
        /*001c*/ 	.byte	0x03, 0x1b
        /*001e*/ 	.short	0x00a8


	//----- nvinfo : EIATTR_NUM_BARRIERS
	.align		4
        /*0020*/ 	.byte	0x02, 0x4c
        /*0022*/ 	.byte	0x01
	.zero		1


	//----- nvinfo : EIATTR_EXTERNS
	.align		4
        /*0024*/ 	.byte	0x04, 0x0f
        /*0026*/ 	.short	(.L_26 - .L_25)


	//   ....[0]....
	.align		4
.L_25:
        /*0028*/ 	.word	index@(__assertfail)


	//----- nvinfo : EIATTR_MERCURY_ISA_VERSION
	.align		4
.L_26:
        /*002c*/ 	.byte	0x03, 0x5f
        /*002e*/ 	.short	0x0101


	//----- nvinfo : EIATTR_INT_WARP_WIDE_INSTR_OFFSETS
	.align		4
        /*0030*/ 	.byte	0x04, 0x31
        /*0032*/ 	.short	(.L_28 - .L_27)


	//   ....[0]....
.L_27:
        /*0034*/ 	.word	0x00000600


	//   ....[1]....
        /*0038*/ 	.word	0x00000610


	//   ....[2]....
        /*003c*/ 	.word	0x00000680


	//   ....[3]....
        /*0040*/ 	.word	0x00000690


	//   ....[4]....
        /*0044*/ 	.word	0x000006a0


	//   ....[5]....
        /*0048*/ 	.word	0x000006c0


	//   ....[6]....
        /*004c*/ 	.word	0x00000720


	//   ....[7]....
        /*0050*/ 	.word	0x00000740


	//----- nvinfo : EIATTR_COOP_GROUP_MASK_REGIDS
	.align		4
.L_28:
        /*0054*/ 	.byte	0x04, 0x29
        /*0056*/ 	.short	(.L_30 - .L_29)


	//   ....[0]....
.L_29:
        /*0058*/ 	.word	0xffffffff


	//   ....[1]....
        /*005c*/ 	.word	0xffffffff


	//   ....[2]....
        /*0060*/ 	.word	0xffffffff


	//   ....[3]....
        /*0064*/ 	.word	0xffffffff


	//   ....[4]....
        /*0068*/ 	.word	0xffffffff


	//   ....[5]....
        /*006c*/ 	.word	0xffffffff


	//   ....[6]....
        /*0070*/ 	.word	0x0500000f


	//----- nvinfo : EIATTR_COOP_GROUP_INSTR_OFFSETS
	.align		4
.L_30:
        /*0074*/ 	.byte	0x04, 0x28
        /*0076*/ 	.short	(.L_32 - .L_31)


	//   ....[0]....
.L_31:
        /*0078*/ 	.word	0x00000050


	//   ....[1]....
        /*007c*/ 	.word	0x00000080


	//   ....[2]....
        /*0080*/ 	.word	0x00000180


	//   ....[3]....
        /*0084*/ 	.word	0x00000500


	//   ....[4]....
        /*0088*/ 	.word	0x00000540


	//   ....[5]....
        /*008c*/ 	.word	0x00000580


	//   ....[6]....
        /*0090*/ 	.word	0x00008340


	//----- nvinfo : EIATTR_REG_RECONFIG
	.align		4
.L_32:
        /*0094*/ 	.byte	0x01, 0x54
	.zero		2


	//----- nvinfo : EIATTR_SYSCALL_OFFSETS
	.align		4
        /*0098*/ 	.byte	0x04, 0x46
        /*009a*/ 	.short	(.L_34 - .L_33)


	//   ....[0]....
.L_33:
        /*009c*/ 	.word	0x000017d0


	//   ....[1]....
        /*00a0*/ 	.word	0x00001910


	//   ....[2]....
        /*00a4*/ 	.word	0x00001a00


	//   ....[3]....
        /*00a8*/ 	.word	0x00006e00


	//   ....[4]....
        /*00ac*/ 	.word	0x00006f30


	//----- nvinfo : EIATTR_MBARRIER_INSTR_OFFSETS
	.align		4
.L_34:
        /*00b0*/ 	.byte	0x04, 0x39
        /*00b2*/ 	.short	(.L_36 - .L_35)


	//   ....[0]....
.L_35:
        /*00b4*/ 	.word	0x00000320
        /*00b8*/ 	.word	0x000000ff
        /*00bc*/ 	.word	0x00000000
        /*00c0*/ 	.short	0x0100
        /*00c2*/ 	.byte	0x05
	.zero		1


	//   ....[1]....
        /*00c4*/ 	.word	0x00000330
        /*00c8*/ 	.word	0x000000ff
        /*00cc*/ 	.word	0x00000070
        /*00d0*/ 	.short	0x0100
        /*00d2*/ 	.byte	0x05
	.zero		1


	//   ....[2]....
        /*00d4*/ 	.word	0x00000340
        /*00d8*/ 	.word	0x000000ff
        /*00dc*/ 	.word	0x00000008
        /*00e0*/ 	.short	0x0100
        /*00e2*/ 	.byte	0x05
	.zero		1


	//   ....[3]....
        /*00e4*/ 	.word	0x00000350
        /*00e8*/ 	.word	0x000000ff
        /*00ec*/ 	.word	0x00000078
        /*00f0*/ 	.short	0x0100
        /*00f2*/ 	.byte	0x05
	.zero		1


	//   ....[4]....
        /*00f4*/ 	.word	0x00000360
        /*00f8*/ 	.word	0x000000ff
        /*00fc*/ 	.word	0x00000010
        /*0100*/ 	.short	0x0100
        /*0102*/ 	.byte	0x05
	.zero		1


	//   ....[5]....
        /*0104*/ 	.word	0x00000370
        /*0108*/ 	.word	0x000000ff
        /*010c*/ 	.word	0x00000080
        /*0110*/ 	.short	0x0100
        /*0112*/ 	.byte	0x05
	.zero		1


	//   ....[6]....
        /*0114*/ 	.word	0x00000380
        /*0118*/ 	.word	0x000000ff
        /*011c*/ 	.word	0x00000018
        /*0120*/ 	.short	0x0100
        /*0122*/ 	.byte	0x05
	.zero		1


	//   ....[7]....
        /*0124*/ 	.word	0x00000390
        /*0128*/ 	.word	0x000000ff
        /*012c*/ 	.word	0x00000088
        /*0130*/ 	.short	0x0100
        /*0132*/ 	.byte	0x05
	.zero		1


	//   ....[8]....
        /*0134*/ 	.word	0x000003a0
        /*0138*/ 	.word	0x000000ff
        /*013c*/ 	.word	0x00000020
        /*0140*/ 	.short	0x0100
        /*0142*/ 	.byte	0x05
	.zero		1


	//   ....[9]....
        /*0144*/ 	.word	0x000003b0
        /*0148*/ 	.word	0x000000ff
        /*014c*/ 	.word	0x00000090
        /*0150*/ 	.short	0x0100
        /*0152*/ 	.byte	0x05
	.zero		1


	//   ....[10]....
        /*0154*/ 	.word	0x000003c0
        /*0158*/ 	.word	0x000000ff
        /*015c*/ 	.word	0x00000028
        /*0160*/ 	.short	0x0100
        /*0162*/ 	.byte	0x05
	.zero		1


	//   ....[11]....
        /*0164*/ 	.word	0x000003d0
        /*0168*/ 	.word	0x000000ff
        /*016c*/ 	.word	0x00000098
        /*0170*/ 	.short	0x0100
        /*0172*/ 	.byte	0x05
	.zero		1


	//   ....[12]....
        /*0174*/ 	.word	0x000003e0
        /*0178*/ 	.word	0x000000ff
        /*017c*/ 	.word	0x00000030
        /*0180*/ 	.short	0x0100
        /*0182*/ 	.byte	0x05
	.zero		1


	//   ....[13]....
        /*0184*/ 	.word	0x000003f0
        /*0188*/ 	.word	0x000000ff
        /*018c*/ 	.word	0x000000a0
        /*0190*/ 	.short	0x0100
        /*0192*/ 	.byte	0x05
	.zero		1


	//   ....[14]....
        /*0194*/ 	.word	0x00000400
        /*0198*/ 	.word	0x000000ff
        /*019c*/ 	.word	0x00000038
        /*01a0*/ 	.short	0x0100
        /*01a2*/ 	.byte	0x05
	.zero		1


	//   ....[15]....
        /*01a4*/ 	.word	0x00000410
        /*01a8*/ 	.word	0x000000ff
        /*01ac*/ 	.word	0x000000a8
        /*01b0*/ 	.short	0x0100
        /*01b2*/ 	.byte	0x05
	.zero		1


	//   ....[16]....
        /*01b4*/ 	.word	0x00000420
        /*01b8*/ 	.word	0x000000ff
        /*01bc*/ 	.word	0x00000040
        /*01c0*/ 	.short	0x0100
        /*01c2*/ 	.byte	0x05
	.zero		1


	//   ....[17]....
        /*01c4*/ 	.word	0x00000430
        /*01c8*/ 	.word	0x000000ff
        /*01cc*/ 	.word	0x000000b0
        /*01d0*/ 	.short	0x0100
        /*01d2*/ 	.byte	0x05
	.zero		1


	//   ....[18]....
        /*01d4*/ 	.word	0x00000440
        /*01d8*/ 	.word	0x000000ff
        /*01dc*/ 	.word	0x00000048
        /*01e0*/ 	.short	0x0100
        /*01e2*/ 	.byte	0x05
	.zero		1


	//   ....[19]....
        /*01e4*/ 	.word	0x00000450
        /*01e8*/ 	.word	0x000000ff
        /*01ec*/ 	.word	0x000000b8
        /*01f0*/ 	.short	0x0100
        /*01f2*/ 	.byte	0x05
	.zero		1


	//   ....[20]....
        /*01f4*/ 	.word	0x00000460
        /*01f8*/ 	.word	0x000000ff
        /*01fc*/ 	.word	0x00000050
        /*0200*/ 	.short	0x0100
        /*0202*/ 	.byte	0x05
	.zero		1


	//   ....[21]....
        /*0204*/ 	.word	0x00000470
        /*0208*/ 	.word	0x000000ff
        /*020c*/ 	.word	0x000000c0
        /*0210*/ 	.short	0x0100
        /*0212*/ 	.byte	0x05
	.zero		1


	//   ....[22]....
        /*0214*/ 	.word	0x00000480
        /*0218*/ 	.word	0x000000ff
        /*021c*/ 	.word	0x00000058
        /*0220*/ 	.short	0x0100
        /*0222*/ 	.byte	0x05
	.zero		1


	//   ....[23]....
        /*0224*/ 	.word	0x00000490
        /*0228*/ 	.word	0x000000ff
        /*022c*/ 	.word	0x000000c8
        /*0230*/ 	.short	0x0100
        /*0232*/ 	.byte	0x05
	.zero		1


	//   ....[24]....
        /*0234*/ 	.word	0x000004a0
        /*0238*/ 	.word	0x000000ff
        /*023c*/ 	.word	0x00000060
        /*0240*/ 	.short	0x0100
        /*0242*/ 	.byte	0x05
	.zero		1


	//   ....[25]....
        /*0244*/ 	.word	0x000004b0
        /*0248*/ 	.word	0x000000ff
        /*024c*/ 	.word	0x000000d0
        /*0250*/ 	.short	0x0100
        /*0252*/ 	.byte	0x05
	.zero		1


	//   ....[26]....
        /*0254*/ 	.word	0x000004c0
        /*0258*/ 	.word	0x000000ff
        /*025c*/ 	.word	0x00000068
        /*0260*/ 	.short	0x0100
        /*0262*/ 	.byte	0x05
	.zero		1


	//   ....[27]....
        /*0264*/ 	.word	0x000004d0
        /*0268*/ 	.word	0x000000ff
        /*026c*/ 	.word	0x000000d8
        /*0270*/ 	.short	0x0100
        /*0272*/ 	.byte	0x05
	.zero		1


	//   ....[28]....
        /*0274*/ 	.word	0x00000760
        /*0278*/ 	.word	0x000000ff
        /*027c*/ 	.word	0x00000110
        /*0280*/ 	.short	0x0100
        /*0282*/ 	.byte	0x05
	.zero		1


	//   ....[29]....
        /*0284*/ 	.word	0x00000770
        /*0288*/ 	.word	0x000000ff
        /*028c*/ 	.word	0x00000118
        /*0290*/ 	.short	0x0100
        /*0292*/ 	.byte	0x05
	.zero		1


	//   ....[30]....
        /*0294*/ 	.word	0x000007b0
        /*0298*/ 	.word	0x000000ff
        /*029c*/ 	.word	0x000000f0
        /*02a0*/ 	.short	0x0100
        /*02a2*/ 	.byte	0x0a
	.zero		1


	//   ....[31]....
        /*02a4*/ 	.word	0x000007d0
        /*02a8*/ 	.word	0x000000ff
        /*02ac*/ 	.word	0x000000f8
        /*02b0*/ 	.short	0x0100
        /*02b2*/ 	.byte	0x0a
	.zero		1


	//   ....[32]....
        /*02b4*/ 	.word	0x000007e0
        /*02b8*/ 	.word	0x000000ff
        /*02bc*/ 	.word	0x00000100
        /*02c0*/ 	.short	0x0100
        /*02c2*/ 	.byte	0x0a
	.zero		1


	//   ....[33]....
        /*02c4*/ 	.word	0x000007f0
        /*02c8*/ 	.word	0x000000ff
        /*02cc*/ 	.word	0x00000108
        /*02d0*/ 	.short	0x0100
        /*02d2*/ 	.byte	0x0a
	.zero		1


	//   ....[34]....
        /*02d4*/ 	.word	0x00001680
        /*02d8*/ 	.word	0x00000042
        /*02dc*/ 	.word	0x00000000
        /*02e0*/ 	.short	0x010a
        /*02e2*/ 	.byte	0x2d
	.zero		1


	//   ....[35]....
        /*02e4*/ 	.word	0x00001ac0
        /*02e8*/ 	.word	0x00000003
        /*02ec*/ 	.word	0x00000000
        /*02f0*/ 	.short	0x010a
        /*02f2*/ 	.byte	0x3f
	.zero		1


	//   ....[36]....
        /*02f4*/ 	.word	0x00001b00
        /*02f8*/ 	.word	0x00000003
        /*02fc*/ 	.word	0x00000000
        /*0300*/ 	.short	0x010a
        /*0302*/ 	.byte	0x3f
	.zero		1


	//   ....[37]....
        /*0304*/ 	.word	0x00001c10
        /*0308*/ 	.word	0x00000003
        /*030c*/ 	.word	0x00000000
        /*0310*/ 	.short	0x010a
        /*0312*/ 	.byte	0x3f
	.zero		1


	//   ....[38]....
        /*0314*/ 	.word	0x00002560
        /*0318*/ 	.word	0x00000003
        /*031c*/ 	.word	0x00000000
        /*0320*/ 	.short	0x010a
        /*0322*/ 	.byte	0x3f
	.zero		1


	//   ....[39]....
        /*0324*/ 	.word	0x00002880
        /*0328*/ 	.word	0x0000000f
        /*032c*/ 	.word	0x00000000
        /*0330*/ 	.short	0x010a
        /*0332*/ 	.byte	0x3f
	.zero		1


	//   ....[40]....
        /*0334*/ 	.word	0x00002d40
        /*0338*/ 	.word	0x000000ff
        /*033c*/ 	.word	0x00000000
        /*0340*/ 	.short	0x0101
        /*0342*/ 	.byte	0x05
	.zero		1


	//   ....[41]....
        /*0344*/ 	.word	0x00003010
        /*0348*/ 	.word	0x0000000f
        /*034c*/ 	.word	0x00000000
        /*0350*/ 	.short	0x010a
        /*0352*/ 	.byte	0x3f
	.zero		1


	//   ....[42]....
        /*0354*/ 	.word	0x000037a0
        /*0358*/ 	.word	0x000000ff
        /*035c*/ 	.word	0x00000000
        /*0360*/ 	.short	0x0101
        /*0362*/ 	.byte	0x04
	.zero		1


	//   ....[43]....
        /*0364*/ 	.word	0x00003a70
        /*0368*/ 	.word	0x0000003f
        /*036c*/ 	.word	0x00000000
        /*0370*/ 	.short	0x0101
        /*0372*/ 	.byte	0x31
	.zero		1


	//   ....[44]....
        /*0374*/ 	.word	0x00003b40
        /*0378*/ 	.word	0x000000ff
        /*037c*/ 	.word	0x00000000
        /*0380*/ 	.short	0x0101
        /*0382*/ 	.byte	0x06
	.zero		1


	//   ....[45]....
        /*0384*/ 	.word	0x00003bf0
        /*0388*/ 	.word	0x00000042
        /*038c*/ 	.word	0x00000010
        /*0390*/ 	.short	0x010a
        /*0392*/ 	.byte	0x2d
	.zero		1


	//   ....[46]....
        /*0394*/ 	.word	0x00006430
        /*0398*/ 	.word	0x00000040
        /*039c*/ 	.word	0x00000000
        /*03a0*/ 	.short	0x0101
        /*03a2*/ 	.byte	0x31
	.zero		1


	//   ....[47]....
        /*03a4*/ 	.word	0x00007000
        /*03a8*/ 	.word	0x00000006
        /*03ac*/ 	.word	0x00000070
        /*03b0*/ 	.short	0x010a
        /*03b2*/ 	.byte	0x3f
	.zero		1


	//   ....[48]....
        /*03b4*/ 	.word	0x00007400
        /*03b8*/ 	.word	0x00000003
        /*03bc*/ 	.word	0x00000118
        /*03c0*/ 	.short	0x0101
        /*03c2*/ 	.byte	0x3f
	.zero		1


	//   ....[49]....
        /*03c4*/ 	.word	0x00007b00
        /*03c8*/ 	.word	0x00000005
        /*03cc*/ 	.word	0x00000000
        /*03d0*/ 	.short	0x010a
        /*03d2*/ 	.byte	0x3f
	.zero		1


	//   ....[50]....
        /*03d4*/ 	.word	0x00007b80
        /*03d8*/ 	.word	0x00000007
        /*03dc*/ 	.word	0x00000000
        /*03e0*/ 	.short	0x010a
        /*03e2*/ 	.byte	0x3f
	.zero		1


	//   ....[51]....
        /*03e4*/ 	.word	0x00007c10
        /*03e8*/ 	.word	0x00000006
        /*03ec*/ 	.word	0x00000000
        /*03f0*/ 	.short	0x010a
        /*03f2*/ 	.byte	0x3f
	.zero		1


	//   ....[52]....
        /*03f4*/ 	.word	0x00007ca0
        /*03f8*/ 	.word	0x00000009
        /*03fc*/ 	.word	0x00000000
        /*0400*/ 	.short	0x010a
        /*0402*/ 	.byte	0x3f
	.zero		1


	//   ....[53]....
        /*0404*/ 	.word	0x00007d30
        /*0408*/ 	.word	0x00000006
        /*040c*/ 	.word	0x00000000
        /*0410*/ 	.short	0x010a
        /*0412*/ 	.byte	0x3f
	.zero		1


	//   ....[54]....
        /*0414*/ 	.word	0x00007dc0
        /*0418*/ 	.word	0x00000009
        /*041c*/ 	.word	0x00000000
        /*0420*/ 	.short	0x010a
        /*0422*/ 	.byte	0x3f
	.zero		1


	//   ....[55]....
        /*0424*/ 	.word	0x00007e50
        /*0428*/ 	.word	0x00000006
        /*042c*/ 	.word	0x00000000
        /*0430*/ 	.short	0x010a
        /*0432*/ 	.byte	0x3f
	.zero		1


	//   ....[56]....
        /*0434*/ 	.word	0x00007ee0
        /*0438*/ 	.word	0x00000009
        /*043c*/ 	.word	0x00000000
        /*0440*/ 	.short	0x010a
        /*0442*/ 	.byte	0x3f
	.zero		1


	//   ....[57]....
        /*0444*/ 	.word	0x00007f70
        /*0448*/ 	.word	0x00000006
        /*044c*/ 	.word	0x00000000
        /*0450*/ 	.short	0x010a
        /*0452*/ 	.byte	0x3f
	.zero		1


	//   ....[58]....
        /*0454*/ 	.word	0x00008000
        /*0458*/ 	.word	0x00000009
        /*045c*/ 	.word	0x00000000
        /*0460*/ 	.short	0x010a
        /*0462*/ 	.byte	0x3f
	.zero		1


	//   ....[59]....
        /*0464*/ 	.word	0x00008090
        /*0468*/ 	.word	0x00000006
        /*046c*/ 	.word	0x00000000
        /*0470*/ 	.short	0x010a
        /*0472*/ 	.byte	0x3f
	.zero		1


	//   ....[60]....
        /*0474*/ 	.word	0x00008120
        /*0478*/ 	.word	0x00000009
        /*047c*/ 	.word	0x00000000
        /*0480*/ 	.short	0x010a
        /*0482*/ 	.byte	0x3f
	.zero		1


	//   ....[61]....
        /*0484*/ 	.word	0x000081b0
        /*0488*/ 	.word	0x00000006
        /*048c*/ 	.word	0x00000000
        /*0490*/ 	.short	0x010a
        /*0492*/ 	.byte	0x3f
	.zero		1


	//   ....[62]....
        /*0494*/ 	.word	0x00008240
        /*0498*/ 	.word	0x00000003
        /*049c*/ 	.word	0x00000000
        /*04a0*/ 	.short	0x010a
        /*04a2*/ 	.byte	0x3f
	.zero		1


	//   ....[63]....
        /*04a4*/ 	.word	0x000082b0
        /*04a8*/ 	.word	0x00000000
        /*04ac*/ 	.word	0x00000000
        /*04b0*/ 	.short	0x010a
        /*04b2*/ 	.byte	0x3f
	.zero		1


	//   ....[64]....
        /*04b4*/ 	.word	0x00008370
        /*04b8*/ 	.word	0x00000003
        /*04bc*/ 	.word	0x00000000
        /*04c0*/ 	.short	0x010a
        /*04c2*/ 	.byte	0x3f
	.zero		1


	//   ....[65]....
        /*04c4*/ 	.word	0x000083c0
        /*04c8*/ 	.word	0x00000003
        /*04cc*/ 	.word	0x00000000
        /*04d0*/ 	.short	0x010a
        /*04d2*/ 	.byte	0x3f
	.zero		1


	//   ....[66]....
        /*04d4*/ 	.word	0x00008410
        /*04d8*/ 	.word	0x0000000f
        /*04dc*/ 	.word	0x00000000
        /*04e0*/ 	.short	0x010a
        /*04e2*/ 	.byte	0x3f
	.zero		1


	//   ....[67]....
        /*04e4*/ 	.word	0x00008470
        /*04e8*/ 	.word	0x00000000
        /*04ec*/ 	.word	0x00000010
        /*04f0*/ 	.short	0x010a
        /*04f2*/ 	.byte	0x3f
	.zero		1


	//   ....[68]....
        /*04f4*/ 	.word	0x00008540
        /*04f8*/ 	.word	0x00000006
        /*04fc*/ 	.word	0x00000070
        /*0500*/ 	.short	0x010a
        /*0502*/ 	.byte	0x3f
	.zero		1


	//   ....[69]....
        /*0504*/ 	.word	0x00008610
        /*0508*/ 	.word	0x00000005
        /*050c*/ 	.word	0x00000000
        /*0510*/ 	.short	0x010a
        /*0512*/ 	.byte	0x3f
	.zero		1


	//   ....[70]....
        /*0514*/ 	.word	0x00008660
        /*0518*/ 	.word	0x00000007
        /*051c*/ 	.word	0x00000000
        /*0520*/ 	.short	0x010a
        /*0522*/ 	.byte	0x3f
	.zero		1


	//   ....[71]....
        /*0524*/ 	.word	0x000086b0
        /*0528*/ 	.word	0x00000006
        /*052c*/ 	.word	0x00000000
        /*0530*/ 	.short	0x010a
        /*0532*/ 	.byte	0x3f
	.zero		1


	//   ....[72]....
        /*0534*/ 	.word	0x00008700
        /*0538*/ 	.word	0x00000009
        /*053c*/ 	.word	0x00000000
        /*0540*/ 	.short	0x010a
        /*0542*/ 	.byte	0x3f
	.zero		1


	//   ....[73]....
        /*0544*/ 	.word	0x00008750
        /*0548*/ 	.word	0x00000006
        /*054c*/ 	.word	0x00000000
        /*0550*/ 	.short	0x010a
        /*0552*/ 	.byte	0x3f
	.zero		1


	//   ....[74]....
        /*0554*/ 	.word	0x000087a0
        /*0558*/ 	.word	0x00000009
        /*055c*/ 	.word	0x00000000
        /*0560*/ 	.short	0x010a
        /*0562*/ 	.byte	0x3f
	.zero		1


	//   ....[75]....
        /*0564*/ 	.word	0x000087f0
        /*0568*/ 	.word	0x00000006
        /*056c*/ 	.word	0x00000000
        /*0570*/ 	.short	0x010a
        /*0572*/ 	.byte	0x3f
	.zero		1


	//   ....[76]....
        /*0574*/ 	.word	0x00008840
        /*0578*/ 	.word	0x00000009
        /*057c*/ 	.word	0x00000000
        /*0580*/ 	.short	0x010a
        /*0582*/ 	.byte	0x3f
	.zero		1


	//   ....[77]....
        /*0584*/ 	.word	0x00008890
        /*0588*/ 	.word	0x00000006
        /*058c*/ 	.word	0x00000000
        /*0590*/ 	.short	0x010a
        /*0592*/ 	.byte	0x3f
	.zero		1


	//   ....[78]....
        /*0594*/ 	.word	0x000088e0
        /*0598*/ 	.word	0x00000009
        /*059c*/ 	.word	0x00000000
        /*05a0*/ 	.short	0x010a
        /*05a2*/ 	.byte	0x3f
	.zero		1


	//   ....[79]....
        /*05a4*/ 	.word	0x00008930
        /*05a8*/ 	.word	0x00000006
        /*05ac*/ 	.word	0x00000000
        /*05b0*/ 	.short	0x010a
        /*05b2*/ 	.byte	0x3f
	.zero		1


	//   ....[80]....
        /*05b4*/ 	.word	0x00008980
        /*05b8*/ 	.word	0x00000009
        /*05bc*/ 	.word	0x00000000
        /*05c0*/ 	.short	0x010a
        /*05c2*/ 	.byte	0x3f
	.zero		1


	//   ....[81]....
        /*05c4*/ 	.word	0x000089d0
        /*05c8*/ 	.word	0x00000006
        /*05cc*/ 	.word	0x00000000
        /*05d0*/ 	.short	0x010a
        /*05d2*/ 	.byte	0x3f
	.zero		1


	//----- nvinfo : EIATTR_NUM_MBARRIERS
	.align		4
.L_36:
        /*05d4*/ 	.byte	0x03, 0x38
        /*05d6*/ 	.short	0x0022


	//----- nvinfo : EIATTR_EXIT_INSTR_OFFSETS
	.align		4
        /*05d8*/ 	.byte	0x04, 0x1c
        /*05da*/ 	.short	(.L_38 - .L_37)


	//   ....[0]....
.L_37:
        /*05dc*/ 	.word	0x00001320


	//   ....[1]....
        /*05e0*/ 	.word	0x00001380


	//   ....[2]....
        /*05e4*/ 	.word	0x00006aa0


	//   ....[3]....
        /*05e8*/ 	.word	0x00006ad0


	//   ....[4]....
        /*05ec*/ 	.word	0x00008290


	//----- nvinfo : EIATTR_MAX_THREADS
	.align		4
.L_38:
        /*05f0*/ 	.byte	0x04, 0x05
        /*05f2*/ 	.short	(.L_40 - .L_39)
.L_39:
        /*05f4*/ 	.word	0x00000180
        /*05f8*/ 	.word	0x00000001
        /*05fc*/ 	.word	0x00000001


	//----- nvinfo : EIATTR_CRS_STACK_SIZE
	.align		4
.L_40:
        /*0600*/ 	.byte	0x04, 0x1e
        /*0602*/ 	.short	(.L_42 - .L_41)
.L_41:
        /*0604*/ 	.word	0x00000000


	//----- nvinfo : EIATTR_CBANK_PARAM_SIZE
	.align		4
.L_42:
        /*0608*/ 	.byte	0x03, 0x19
        /*060a*/ 	.short	0x0470


	//----- nvinfo : EIATTR_PARAM_CBANK
	.align		4
        /*060c*/ 	.byte	0x04, 0x0a
        /*060e*/ 	.short	(.L_44 - .L_43)
	.align		4
.L_43:
        /*0610*/ 	.word	index@(.nv.constant0._ZN7cutlass13device_kernelINS_4gemm6kernel13GemmUniversalIN4cute5tupleIJiiiiEEENS1_10collective13CollectiveMmaINS1_39MainloopSm90TmaGmmaRmemAWarpSpecializedILi14ENS5_IJNS4_1CILi1EEESB_SB_EEENS1_32KernelTmaWarpSpecializedPingpongEEENS5_IJNSA_ILi64EEESF_NSA_ILi128EEEEEENS_12float_e5m2_tENS5_IJlSB_lEEENS_12float_e4m3_tENS5_IJSB_llEEENS4_8TiledMMAINS4_8MMA_AtomIJNS4_4SM904GMMA30MMA_64x64x32_F32E4M3E5M2_RS_TNILNSP_7ScaleInE1ELSR_1EEEEEENS4_6LayoutISC_NS5_IJNSA_ILi0EEESV_SV_EEEEENS5_IJNS4_10UnderscoreESY_SY_EEEEENS4_13SM90_TMA_LOADENS4_14ComposedLayoutINS4_7SwizzleILi3ELi4ELi3EEENS4_18smem_ptr_flag_bitsILi8EEENSU_INS5_IJNSA_ILi8EEESG_EEENS5_IJSG_SB_EEEEEEEvNS4_8identityES11_NS12_INS13_ILi2ELi4ELi3EEES16_NSU_INS5_IJSF_S17_EEENS5_IJSB_SF_EEEEEEENS4_9Copy_AtomIJNS4_39AutoVectorizingCopyWithAssumedAlignmentILi128EEESK_EEES1C_EENS_8epilogue10collective6detail29Sm90TmaWarpSpecializedAdapterINS1O_15DefaultEpilogueISI_SJ_SJ_NS1N_6thread17LinearCombinationISI_Li1EffLNS1S_9ScaleType4KindE0ELNS_15FloatRoundStyleE2ESI_EENS1_15EpilogueDefaultEEEEEvvEEEEvNT_6ParamsE)
        /*0614*/ 	.short	0x0210
        /*0616*/ 	.short	0x0470


	//----- nvinfo : EIATTR_SW_WAR
	.align		4
.L_44:
        /*0618*/ 	.byte	0x04, 0x36
        /*061a*/ 	.short	(.L_46 - .L_45)
.L_45:
        /*061c*/ 	.word	0x00000008
.L_46:


//--------------------- .nv.callgraph             --------------------------
	.section	.nv.callgraph,"",@"SHT_CUDA_CALLGRAPH"
	.align	4
	.sectionentsize	8
	.align		4
        /*0000*/ 	.word	0x00000000
	.align		4
        /*0004*/ 	.word	0xffffffff
	.align		4
        /*0008*/ 	.word	index@(_ZN7cutlass13device_kernelINS_4gemm6kernel13GemmUniversalIN4cute5tupleIJiiiiEEENS1_10collective13CollectiveMmaINS1_39MainloopSm90TmaGmmaRmemAWarpSpecializedILi14ENS5_IJNS4_1CILi1EEESB_SB_EEENS1_32KernelTmaWarpSpecializedPingpongEEENS5_IJNSA_ILi64EEESF_NSA_ILi128EEEEEENS_12float_e5m2_tENS5_IJlSB_lEEENS_12float_e4m3_tENS5_IJSB_llEEENS4_8TiledMMAINS4_8MMA_AtomIJNS4_4SM904GMMA30MMA_64x64x32_F32E4M3E5M2_RS_TNILNSP_7ScaleInE1ELSR_1EEEEEENS4_6LayoutISC_NS5_IJNSA_ILi0EEESV_SV_EEEEENS5_IJNS4_10UnderscoreESY_SY_EEEEENS4_13SM90_TMA_LOADENS4_14ComposedLayoutINS4_7SwizzleILi3ELi4ELi3EEENS4_18smem_ptr_flag_bitsILi8EEENSU_INS5_IJNSA_ILi8EEESG_EEENS5_IJSG_SB_EEEEEEEvNS4_8identityES11_NS12_INS13_ILi2ELi4ELi3EEES16_NSU_INS5_IJSF_S17_EEENS5_IJSB_SF_EEEEEEENS4_9Copy_AtomIJNS4_39AutoVectorizingCopyWithAssumedAlignmentILi128EEESK_EEES1C_EENS_8epilogue10collective6detail29Sm90TmaWarpSpecializedAdapterINS1O_15DefaultEpilogueISI_SJ_SJ_NS1N_6thread17LinearCombinationISI_Li1EffLNS1S_9ScaleType4KindE0ELNS_15FloatRoundStyleE2ESI_EENS1_15EpilogueDefaultEEEEEvvEEEEvNT_6ParamsE)
	.align		4
        /*000c*/ 	.word	index@(__assertfail)
	.align		4
        /*0010*/ 	.word	0x00000000
	.align		4
        /*0014*/ 	.word	0xfffffffe
	.align		4
        /*0018*/ 	.word	0x00000000
	.align		4
        /*001c*/ 	.word	0xfffffffd
	.align		4
        /*0020*/ 	.word	0x00000000
	.align		4
        /*0024*/ 	.word	0xfffffffc


//--------------------- .nv.constant4             --------------------------
	.section	.nv.constant4,"a",@progbits
	.align	8
	.align		8
.nv.constant4:
        /*0000*/ 	.dword	__assertfail
	.align		8
        /*0008*/ 	.dword	__unnamed_1
	.align		8
        /*0010*/ 	.dword	__unnamed_2
	.align		8
        /*0018*/ 	.dword	_ZN40_INTERNAL_58dccbce_4_k_cu_195176f8_190594cuda3std3__45__cpo5beginE
	.align		8
        /*0020*/ 	.dword	_ZN40_INTERNAL_58dccbce_4_k_cu_195176f8_190594cuda3std3__45__cpo3endE
	.align		8
        /*0028*/ 	.dword	_ZN40_INTERNAL_58dccbce_4_k_cu_195176f8_190594cuda3std3__45__cpo6cbeginE
	.align		8
        /*0030*/ 	.dword	_ZN40_INTERNAL_58dccbce_4_k_cu_195176f8_190594cuda3std3__45__cpo4cendE
	.align		8
        /*0038*/ 	.dword	_ZN40_INTERNAL_58dccbce_4_k_cu_195176f8_190594cuda3std3__442_GLOBAL__N__58dccbce_4_k_cu_195176f8_190596ignoreE
	.align		8
        /*0040*/ 	.dword	_ZN40_INTERNAL_58dccbce_4_k_cu_195176f8_190594cuda3std3__419piecewise_constructE
	.align		8
        /*0048*/ 	.dword	_ZN40_INTERNAL_58dccbce_4_k_cu_195176f8_190594cuda3std3__48in_placeE
	.align		8
        /*0050*/ 	.dword	_ZN40_INTERNAL_58dccbce_4_k_cu_195176f8_190594cuda3std6ranges3__45__cpo4swapE
	.align		8
        /*0058*/ 	.dword	_ZN40_INTERNAL_58dccbce_4_k_cu_195176f8_190594cuda3std6ranges3__45__cpo9iter_moveE
	.align		8
        /*0060*/ 	.dword	_ZN40_INTERNAL_58dccbce_4_k_cu_195176f8_190594cute7productE
	.align		8
        /*0068*/ 	.dword	_ZN40_INTERNAL_58dccbce_4_k_cu_195176f8_190594cute1_E
	.align		8
        /*0070*/ 	.dword	$str$24
	.align		8
        /*0078*/ 	.dword	$str$25


//--------------------- .text._ZN7cutlass13device_kernelINS_4gemm6kernel13GemmUniversalIN4cute5tupleIJiiiiEEENS1_10collective13CollectiveMmaINS1_39MainloopSm90TmaGmmaRmemAWarpSpecializedILi14ENS5_IJNS4_1CILi1EEESB_SB_EEENS1_32KernelTmaWarpSpecializedPingpongEEENS5_IJNSA_ILi64EEESF_NSA_ILi128EEEEEENS_12float_e5m2_tENS5_IJlSB_lEEENS_12float_e4m3_tENS5_IJSB_llEEENS4_8TiledMMAINS4_8MMA_AtomIJNS4_4SM904GMMA30MMA_64x64x32_F32E4M3E5M2_RS_TNILNSP_7ScaleInE1ELSR_1EEEEEENS4_6LayoutISC_NS5_IJNSA_ILi0EEESV_SV_EEEEENS5_IJNS4_10UnderscoreESY_SY_EEEEENS4_13SM90_TMA_LOADENS4_14ComposedLayoutINS4_7SwizzleILi3ELi4ELi3EEENS4_18smem_ptr_flag_bitsILi8EEENSU_INS5_IJNSA_ILi8EEESG_EEENS5_IJSG_SB_EEEEEEEvNS4_8identityES11_NS12_INS13_ILi2ELi4ELi3EEES16_NSU_INS5_IJSF_S17_EEENS5_IJSB_SF_EEEEEEENS4_9Copy_AtomIJNS4_39AutoVectorizingCopyWithAssumedAlignmentILi128EEESK_EEES1C_EENS_8epilogue10collective6detail29Sm90TmaWarpSpecializedAdapterINS1O_15DefaultEpilogueISI_SJ_SJ_NS1N_6thread17LinearCombinationISI_Li1EffLNS1S_9ScaleType4KindE0ELNS_15FloatRoundStyleE2ESI_EENS1_15EpilogueDefaultEEEEEvvEEEEvNT_6ParamsE --------------------------
	.section	.text._ZN7cutlass13device_kernelINS_4gemm6kernel13GemmUniversalIN4cute5tupleIJiiiiEEENS1_10collective13CollectiveMmaINS1_39MainloopSm90TmaGmmaRmemAWarpSpecializedILi14ENS5_IJNS4_1CILi1EEESB_SB_EEENS1_32KernelTmaWarpSpecializedPingpongEEENS5_IJNSA_ILi64EEESF_NSA_ILi128EEEEEENS_12float_e5m2_tENS5_IJlSB_lEEENS_12float_e4m3_tENS5_IJSB_llEEENS4_8TiledMMAINS4_8MMA_AtomIJNS4_4SM904GMMA30MMA_64x64x32_F32E4M3E5M2_RS_TNILNSP_7ScaleInE1ELSR_1EEEEEENS4_6LayoutISC_NS5_IJNSA_ILi0EEESV_SV_EEEEENS5_IJNS4_10UnderscoreESY_SY_EEEEENS4_13SM90_TMA_LOADENS4_14ComposedLayoutINS4_7SwizzleILi3ELi4ELi3EEENS4_18smem_ptr_flag_bitsILi8EEENSU_INS5_IJNSA_ILi8EEESG_EEENS5_IJSG_SB_EEEEEEEvNS4_8identityES11_NS12_INS13_ILi2ELi4ELi3EEES16_NSU_INS5_IJSF_S17_EEENS5_IJSB_SF_EEEEEEENS4_9Copy_AtomIJNS4_39AutoVectorizingCopyWithAssumedAlignmentILi128EEESK_EEES1C_EENS_8epilogue10collective6detail29Sm90TmaWarpSpecializedAdapterINS1O_15DefaultEpilogueISI_SJ_SJ_NS1N_6thread17LinearCombinationISI_Li1EffLNS1S_9ScaleType4KindE0ELNS_15FloatRoundStyleE2ESI_EENS1_15EpilogueDefaultEEEEEvvEEEEvNT_6ParamsE,"ax",@progbits
	.align	128
.text._ZN7cutlass13device_kernelINS_4gemm6kernel13GemmUniversalIN4cute5tupleIJiiiiEEENS1_10collective13CollectiveMmaINS1_39MainloopSm90TmaGmmaRmemAWarpSpecializedILi14ENS5_IJNS4_1CILi1EEESB_SB_EEENS1_32KernelTmaWarpSpecializedPingpongEEENS5_IJNSA_ILi64EEESF_NSA_ILi128EEEEEENS_12float_e5m2_tENS5_IJlSB_lEEENS_12float_e4m3_tENS5_IJSB_llEEENS4_8TiledMMAINS4_8MMA_AtomIJNS4_4SM904GMMA30MMA_64x64x32_F32E4M3E5M2_RS_TNILNSP_7ScaleInE1ELSR_1EEEEEENS4_6LayoutISC_NS5_IJNSA_ILi0EEESV_SV_EEEEENS5_IJNS4_10UnderscoreESY_SY_EEEEENS4_13SM90_TMA_LOADENS4_14ComposedLayoutINS4_7SwizzleILi3ELi4ELi3EEENS4_18smem_ptr_flag_bitsILi8EEENSU_INS5_IJNSA_ILi8EEESG_EEENS5_IJSG_SB_EEEEEEEvNS4_8identityES11_NS12_INS13_ILi2ELi4ELi3EEES16_NSU_INS5_IJSF_S17_EEENS5_IJSB_SF_EEEEEEENS4_9Copy_AtomIJNS4_39AutoVectorizingCopyWithAssumedAlignmentILi128EEESK_EEES1C_EENS_8epilogue10collective6detail29Sm90TmaWarpSpecializedAdapterINS1O_15DefaultEpilogueISI_SJ_SJ_NS1N_6thread17LinearCombinationISI_Li1EffLNS1S_9ScaleType4KindE0ELNS_15FloatRoundStyleE2ESI_EENS1_15EpilogueDefaultEEEEEvvEEEEvNT_6ParamsE:
        .type           _ZN7cutlass13device_kernelINS_4gemm6kernel13GemmUniversalIN4cute5tupleIJiiiiEEENS1_10collective13CollectiveMmaINS1_39MainloopSm90TmaGmmaRmemAWarpSpecializedILi14ENS5_IJNS4_1CILi1EEESB_SB_EEENS1_32KernelTmaWarpSpecializedPingpongEEENS5_IJNSA_ILi64EEESF_NSA_ILi128EEEEEENS_12float_e5m2_tENS5_IJlSB_lEEENS_12float_e4m3_tENS5_IJSB_llEEENS4_8TiledMMAINS4_8MMA_AtomIJNS4_4SM904GMMA30MMA_64x64x32_F32E4M3E5M2_RS_TNILNSP_7ScaleInE1ELSR_1EEEEEENS4_6LayoutISC_NS5_IJNSA_ILi0EEESV_SV_EEEEENS5_IJNS4_10UnderscoreESY_SY_EEEEENS4_13SM90_TMA_LOADENS4_14ComposedLayoutINS4_7SwizzleILi3ELi4ELi3EEENS4_18smem_ptr_flag_bitsILi8EEENSU_INS5_IJNSA_ILi8EEESG_EEENS5_IJSG_SB_EEEEEEEvNS4_8identityES11_NS12_INS13_ILi2ELi4ELi3EEES16_NSU_INS5_IJSF_S17_EEENS5_IJSB_SF_EEEEEEENS4_9Copy_AtomIJNS4_39AutoVectorizingCopyWithAssumedAlignmentILi128EEESK_EEES1C_EENS_8epilogue10collective6detail29Sm90TmaWarpSpecializedAdapterINS1O_15DefaultEpilogueISI_SJ_SJ_NS1N_6thread17LinearCombinationISI_Li1EffLNS1S_9ScaleType4KindE0ELNS_15FloatRoundStyleE2ESI_EENS1_15EpilogueDefaultEEEEEvvEEEEvNT_6ParamsE,@function
        .size           _ZN7cutlass13device_kernelINS_4gemm6kernel13GemmUniversalIN4cute5tupleIJiiiiEEENS1_10collective13CollectiveMmaINS1_39MainloopSm90TmaGmmaRmemAWarpSpecializedILi14ENS5_IJNS4_1CILi1EEESB_SB_EEENS1_32KernelTmaWarpSpecializedPingpongEEENS5_IJNSA_ILi64EEESF_NSA_ILi128EEEEEENS_12float_e5m2_tENS5_IJlSB_lEEENS_12float_e4m3_tENS5_IJSB_llEEENS4_8TiledMMAINS4_8MMA_AtomIJNS4_4SM904GMMA30MMA_64x64x32_F32E4M3E5M2_RS_TNILNSP_7ScaleInE1ELSR_1EEEEEENS4_6LayoutISC_NS5_IJNSA_ILi0EEESV_SV_EEEEENS5_IJNS4_10UnderscoreESY_SY_EEEEENS4_13SM90_TMA_LOADENS4_14ComposedLayoutINS4_7SwizzleILi3ELi4ELi3EEENS4_18smem_ptr_flag_bitsILi8EEENSU_INS5_IJNSA_ILi8EEESG_EEENS5_IJSG_SB_EEEEEEEvNS4_8identityES11_NS12_INS13_ILi2ELi4ELi3EEES16_NSU_INS5_IJSF_S17_EEENS5_IJSB_SF_EEEEEEENS4_9Copy_AtomIJNS4_39AutoVectorizingCopyWithAssumedAlignmentILi128EEESK_EEES1C_EENS_8epilogue10collective6detail29Sm90TmaWarpSpecializedAdapterINS1O_15DefaultEpilogueISI_SJ_SJ_NS1N_6thread17LinearCombinationISI_Li1EffLNS1S_9ScaleType4KindE0ELNS_15FloatRoundStyleE2ESI_EENS1_15EpilogueDefaultEEEEEvvEEEEvNT_6ParamsE,(.L_x_173 - _ZN7cutlass13device_kernelINS_4gemm6kernel13GemmUniversalIN4cute5tupleIJiiiiEEENS1_10collective13CollectiveMmaINS1_39MainloopSm90TmaGmmaRmemAWarpSpecializedILi14ENS5_IJNS4_1CILi1EEESB_SB_EEENS1_32KernelTmaWarpSpecializedPingpongEEENS5_IJNSA_ILi64EEESF_NSA_ILi128EEEEEENS_12float_e5m2_tENS5_IJlSB_lEEENS_12float_e4m3_tENS5_IJSB_llEEENS4_8TiledMMAINS4_8MMA_AtomIJNS4_4SM904GMMA30MMA_64x64x32_F32E4M3E5M2_RS_TNILNSP_7ScaleInE1ELSR_1EEEEEENS4_6LayoutISC_NS5_IJNSA_ILi0EEESV_SV_EEEEENS5_IJNS4_10UnderscoreESY_SY_EEEEENS4_13SM90_TMA_LOADENS4_14ComposedLayoutINS4_7SwizzleILi3ELi4ELi3EEENS4_18smem_ptr_flag_bitsILi8EEENSU_INS5_IJNSA_ILi8EEESG_EEENS5_IJSG_SB_EEEEEEEvNS4_8identityES11_NS12_INS13_ILi2ELi4ELi3EEES16_NSU_INS5_IJSF_S17_EEENS5_IJSB_SF_EEEEEEENS4_9Copy_AtomIJNS4_39AutoVectorizingCopyWithAssumedAlignmentILi128EEESK_EEES1C_EENS_8epilogue10collective6detail29Sm90TmaWarpSpecializedAdapterINS1O_15DefaultEpilogueISI_SJ_SJ_NS1N_6thread17LinearCombinationISI_Li1EffLNS1S_9ScaleType4KindE0ELNS_15FloatRoundStyleE2ESI_EENS1_15EpilogueDefaultEEEEEvvEEEEvNT_6ParamsE)
        .other          _ZN7cutlass13device_kernelINS_4gemm6kernel13GemmUniversalIN4cute5tupleIJiiiiEEENS1_10collective13CollectiveMmaINS1_39MainloopSm90TmaGmmaRmemAWarpSpecializedILi14ENS5_IJNS4_1CILi1EEESB_SB_EEENS1_32KernelTmaWarpSpecializedPingpongEEENS5_IJNSA_ILi64EEESF_NSA_ILi128EEEEEENS_12float_e5m2_tENS5_IJlSB_lEEENS_12float_e4m3_tENS5_IJSB_llEEENS4_8TiledMMAINS4_8MMA_AtomIJNS4_4SM904GMMA30MMA_64x64x32_F32E4M3E5M2_RS_TNILNSP_7ScaleInE1ELSR_1EEEEEENS4_6LayoutISC_NS5_IJNSA_ILi0EEESV_SV_EEEEENS5_IJNS4_10UnderscoreESY_SY_EEEEENS4_13SM90_TMA_LOADENS4_14ComposedLayoutINS4_7SwizzleILi3ELi4ELi3EEENS4_18smem_ptr_flag_bitsILi8EEENSU_INS5_IJNSA_ILi8EEESG_EEENS5_IJSG_SB_EEEEEEEvNS4_8identityES11_NS12_INS13_ILi2ELi4ELi3EEES16_NSU_INS5_IJSF_S17_EEENS5_IJSB_SF_EEEEEEENS4_9Copy_AtomIJNS4_39AutoVectorizingCopyWithAssumedAlignmentILi128EEESK_EEES1C_EENS_8epilogue10collective6detail29Sm90TmaWarpSpecializedAdapterINS1O_15DefaultEpilogueISI_SJ_SJ_NS1N_6thread17LinearCombinationISI_Li1EffLNS1S_9ScaleType4KindE0ELNS_15FloatRoundStyleE2ESI_EENS1_15EpilogueDefaultEEEEEvvEEEEvNT_6ParamsE,@"STO_CUDA_ENTRY STV_DEFAULT"
_ZN7cutlass13device_kernelINS_4gemm6kernel13GemmUniversalIN4cute5tupleIJiiiiEEENS1_10collective13CollectiveMmaINS1_39MainloopSm90TmaGmmaRmemAWarpSpecializedILi14ENS5_IJNS4_1CILi1EEESB_SB_EEENS1_32KernelTmaWarpSpecializedPingpongEEENS5_IJNSA_ILi64EEESF_NSA_ILi128EEEEEENS_12float_e5m2_tENS5_IJlSB_lEEENS_12float_e4m3_tENS5_IJSB_llEEENS4_8TiledMMAINS4_8MMA_AtomIJNS4_4SM904GMMA30MMA_64x64x32_F32E4M3E5M2_RS_TNILNSP_7ScaleInE1ELSR_1EEEEEENS4_6LayoutISC_NS5_IJNSA_ILi0EEESV_SV_EEEEENS5_IJNS4_10UnderscoreESY_SY_EEEEENS4_13SM90_TMA_LOADENS4_14ComposedLayoutINS4_7SwizzleILi3ELi4ELi3EEENS4_18smem_ptr_flag_bitsILi8EEENSU_INS5_IJNSA_ILi8EEESG_EEENS5_IJSG_SB_EEEEEEEvNS4_8identityES11_NS12_INS13_ILi2ELi4ELi3EEES16_NSU_INS5_IJSF_S17_EEENS5_IJSB_SF_EEEEEEENS4_9Copy_AtomIJNS4_39AutoVectorizingCopyWithAssumedAlignmentILi128EEESK_EEES1C_EENS_8epilogue10collective6detail29Sm90TmaWarpSpecializedAdapterINS1O_15DefaultEpilogueISI_SJ_SJ_NS1N_6thread17LinearCombinationISI_Li1EffLNS1S_9ScaleType4KindE0ELNS_15FloatRoundStyleE2ESI_EENS1_15EpilogueDefaultEEEEEvvEEEEvNT_6ParamsE:
[----:B------:R-:W0:Y:S01]  /*0000*/  LDC R1, c[0x0][0x28] ;  /* 0x00000a00ff017b82 */ /* 0x000e220000000800 */
[----:B------:R-:W1:Y:S01]  /*0010*/  S2R R0, SR_TID.X ;  /* 0x0000000000007919 */ /* 0x000e620000002100 */
[----:B------:R-:W-:Y:S01]  /*0020*/  ELECT P0, URZ, PT ;  /* 0x00000000003f782f */ /* 0x000fe20003800000 */
[----:B------:R-:W-:Y:S01]  /*0030*/  BSSY B0, `(.L_x_0) ;  /* 0x0000014000007945 */ /* 0x000fe20003800000 */
[----:B-1----:R-:W-:-:S05]  /*0040*/  SHF.R.U32.HI R2, RZ, 0x5, R0 ;  /* 0x00000005ff027819 */ /* 0x002fca0000011600 */
[----:B------:R-:W1:Y:S02]  /*0050*/  SHFL.IDX PT, R3, R2, RZ, 0x1f ;  /* 0x00001fff02037589 */ /* 0x000e6400000e0000 */
[----:B-1----:R-:W-:Y:S02]  /*0060*/  R2UR UR4, R3 ;  /* 0x00000000030472ca */ /* 0x002fe400000e0000 */
[----:B------:R-:W-:-:S05]  /*0070*/  SHF.R.U32.HI R3, RZ, 0x7, R0 ;  /* 0x00000007ff037819 */ /* 0x000fca0000011600 */
[----:B------:R1:W2:Y:S06]  /*0080*/  SHFL.IDX PT, R4, R3, RZ, 0x1f ;  /* 0x00001fff03047589 */ /* 0x0002ac00000e0000 */
[----:B------:R-:W-:Y:S02]  /*0090*/  USHF.R.S32.HI UR5, URZ, 0x1f, UR4 ;  /* 0x0000001f3f057899 */ /* 0x000fe40008011404 */
[----:B------:R-:W-:Y:S02]  /*00a0*/  ISETP.NE.OR P0, PT, RZ, UR4, !P0 ;  /* 0x00000004ff007c0c */ /* 0x000fe4000c705670 */
[----:B------:R-:W-:-:S04]  /*00b0*/  ULEA.HI UR5, UR5, UR4, URZ, 0x2 ;  /* 0x0000000405057291 */ /* 0x000fc8000f8f103f */
[----:B------:R-:W-:-:S04]  /*00c0*/  ULOP3.LUT UR5, UR5, 0xfffffffc, URZ, 0xc0, !UPT ;  /* 0xfffffffc05057892 */ /* 0x000fc8000f8ec03f */
[----:B------:R-:W-:-:S03]  /*00d0*/  UIADD3 UR4, UR4, -UR5, URZ ;  /* 0x8000000504047290 */ /* 0x000fc6000fffe03f */
[----:B01----:R-:W-:Y:S09]  /*00e0*/  @P0 BRA `(.L_x_1) ;  /* 0x0000000000200947 */ /* 0x003ff20003800000 */
[----:B------:R-:W-:Y:S02]  /*00f0*/  ULDC.64 UR6, c[0x0][0x198] ;  /* 0x0000660000067ab9 */ /* 0x000fe40000000a00 */
[----:B------:R-:W-:Y:S02]  /*0100*/  UIADD3 UR8, UP0, UR6, 0xf0, URZ ;  /* 0x000000f006087890 */ /* 0x000fe4000ff1e03f */
[----:B------:R-:W-:Y:S02]  /*0110*/  UIADD3 UR6, UP1, UR6, 0x1f0, URZ ;  /* 0x000001f006067890 */ /* 0x000fe4000ff3e03f */
[----:B------:R-:W-:Y:S02]  /*0120*/  UIADD3.X UR9, URZ, UR7, URZ, UP0, !UPT ;  /* 0x000000073f097290 */ /* 0x000fe400087fe43f */
[----:B------:R-:W-:-:S07]  /*0130*/  UIADD3.X UR7, URZ, UR7, URZ, UP1, !UPT ;  /* 0x000000073f077290 */ /* 0x000fce0008ffe43f */
[----:B------:R0:W-:Y:S02]  /*0140*/  UTMACCTL.PF [UR8] ;  /* 0x00000000080079b9 */ /* 0x0001e40008040000 */
[----:B------:R0:W-:Y:S02]  /*0150*/  UTMACCTL.PF [UR6] ;  /* 0x00000000060079b9 */ /* 0x0001e40008040000 */
[----:B0-----:R-:W-:Y:S01]  /*0160*/  NOP ;  /* 0x0000000000007918 */ /* 0x001fe20000000000 */
.L_x_1:
[----:B------:R-:W-:Y:S05]  /*0170*/  BSYNC B0 ;  /* 0x0000000000007941 */ /* 0x000fea0003800000 */
.L_x_0:
[----:B------:R-:W0:Y:S01]  /*0180*/  SHFL.IDX PT, R5, R2, RZ, 0x1f ;  /* 0x00001fff02057589 */ /* 0x000e2200000e0000 */
[----:B--2---:R-:W-:Y:S01]  /*0190*/  R2UR UR13, R4 ;  /* 0x00000000040d72ca */ /* 0x004fe200000e0000 */
[----:B------:R-:W-:-:S04]  /*01a0*/  UISETP.NE.AND UP0, UPT, UR4, 0x3, UPT ;  /* 0x000000030400788c */ /* 0x000fc8000bf05270 */
[----:B------:R-:W-:-:S08]  /*01b0*/  UISETP.EQ.OR UP0, UPT, UR4, URZ, !UP0 ;  /* 0x0000003f0400728c */ /* 0x000fd0000c702670 */
[----:B------:R-:W-:Y:S02]  /*01c0*/  UIADD3 UR12, UR13, -0x1, URZ ;  /* 0xffffffff0d0c7890 */ /* 0x000fe4000fffe03f */
[----:B------:R-:W-:Y:S02]  /*01d0*/  UISETP.EQ.AND UP0, UPT, UR13, URZ, UP0 ;  /* 0x0000003f0d00728c */ /* 0x000fe40008702270 */
[----:B------:R-:W-:Y:S02]  /*01e0*/  UISETP.GE.U32.AND UP1, UPT, UR12, 0x2, UPT ;  /* 0x000000020c00788c */ /* 0x000fe4000bf26070 */
[----:B------:R-:W-:Y:S01]  /*01f0*/  USEL UR42, URZ, 0x1, !UP0 ;  /* 0x000000013f2a7887 */ /* 0x000fe2000c000000 */
[----:B0-----:R-:W-:-:S03]  /*0200*/  ISETP.NE.AND P0, PT, R5, RZ, PT ;  /* 0x000000ff0500720c */ /* 0x001fc60003f05270 */
[----:B------:R-:W-:-:S10]  /*0210*/  USEL UR42, UR42, 0x2, UP1 ;  /* 0x000000022a2a7887 */ /* 0x000fd40008800000 */
[----:B------:R-:W-:Y:S05]  /*0220*/  @P0 BRA `(.L_x_2) ;  /* 0x0000000000b40947 */ /* 0x000fea0003800000 */
[----:B------:R-:W-:Y:S01]  /*0230*/  ELECT P0, URZ, PT ;  /* 0x00000000003f782f */ /* 0x000fe20003800000 */
[----:B------:R-:W-:-:S12]  /*0240*/  BSSY B0, `(.L_x_2) ;  /* 0x000002b000007945 */ /* 0x000fd80003800000 */
[----:B------:R-:W-:Y:S05]  /*0250*/  @!P0 BRA `(.L_x_3) ;  /* 0x0000000000a48947 */ /* 0x000fea0003800000 */
[----:B------:R-:W0:Y:S01]  /*0260*/  S2UR UR6, SR_CgaCtaId ;  /* 0x00000000000679c3 */ /* 0x000e220000008800 */
[----:B------:R-:W-:Y:S01]  /*0270*/  UMOV UR5, 0x400 ;  /* 0x0000040000057882 */ /* 0x000fe20000000000 */
[----:B------:R-:W-:Y:S01]  /*0280*/  UMOV UR7, 0x1 ;  /* 0x0000000100077882 */ /* 0x000fe20000000000 */
[----:B------:R-:W-:Y:S02]  /*0290*/  UMOV UR8, 0x80 ;  /* 0x0000008000087882 */ /* 0x000fe40000000000 */
[----:B------:R-:W-:-:S04]  /*02a0*/  UIADD3 UR8, -UR8, 0x100000, URZ ;  /* 0x0010000008087890 */ /* 0x000fc8000fffe13f */
[----:B------:R-:W-:Y:S02]  /*02b0*/  USHF.L.U32 UR9, UR8, 0xb, URZ ;  /* 0x0000000b08097899 */ /* 0x000fe4000800063f */
[----:B------:R-:W-:Y:S02]  /*02c0*/  USHF.L.U32 UR8, UR8, 0x1, URZ ;  /* 0x0000000108087899 */ /* 0x000fe4000800063f */
[----:B0-----:R-:W-:Y:S02]  /*02d0*/  ULEA UR5, UR6, UR5, 0x18 ;  /* 0x0000000506057291 */ /* 0x001fe4000f8ec03f */
[----:B------:R-:W-:-:S04]  /*02e0*/  UIADD3 UR6, -UR7, 0x100000, URZ ;  /* 0x0010000007067890 */ /* 0x000fc8000fffe13f */
[----:B------:R-:W-:Y:S02]  /*02f0*/  USHF.L.U32 UR7, UR6, 0xb, URZ ;  /* 0x0000000b06077899 */ /* 0x000fe4000800063f */
[----:B------:R-:W-:Y:S01]  /*0300*/  USHF.L.U32 UR6, UR6, 0x1, URZ ;  /* 0x0000000106067899 */ /* 0x000fe2000800063f */
[----:B------:R-:W0:Y:S11]  /*0310*/  FENCE.VIEW.ASYNC.S ;  /* 0x00000000000073c6 */ /* 0x000e360000000000 */
[----:B0-----:R0:W1:Y:S01]  /*0320*/  SYNCS.EXCH.64 URZ, [UR5], UR6 ;  /* 0x00000006053f75b2 */ /* 0x0010620008000100 */
[----:B------:R0:W2:Y:S01]  /*0330*/  SYNCS.EXCH.64 URZ, [UR5+0x70], UR8 ;  /* 0x00007008053f75b2 */ /* 0x0000a20008000100 */
[----:B------:R0:W3:Y:S01]  /*0340*/  SYNCS.EXCH.64 URZ, [UR5+0x8], UR6 ;  /* 0x00000806053f75b2 */ /* 0x0000e20008000100 */
[----:B------:R0:W4:Y:S01]  /*0350*/  SYNCS.EXCH.64 URZ, [UR5+0x78], UR8 ;  /* 0x00007808053f75b2 */ /* 0x0001220008000100 */
[----:B------:R0:W0:Y:S01]  /*0360*/  SYNCS.EXCH.64 URZ, [UR5+0x10], UR6 ;  /* 0x00001006053f75b2 */ /* 0x0000220008000100 */
        /* <DEDUP_REMOVED lines=23> */
[----:B-1234-:R-:W-:Y:S01]  /*04e0*/  NOP ;  /* 0x0000000000007918 */ /* 0x01efe20000000000 */
.L_x_3:
[----:B0-----:R-:W-:Y:S05]  /*04f0*/  BSYNC B0 ;  /* 0x0000000000007941 */ /* 0x001fea0003800000 */
.L_x_2:
[----:B------:R-:W0:Y:S01]  /*0500*/  SHFL.IDX PT, R5, R2, RZ, 0x1f ;  /* 0x00001fff02057589 */ /* 0x000e2200000e0000 */
[----:B------:R-:W-:Y:S01]  /*0510*/  ELECT P0, URZ, PT ;  /* 0x00000000003f782f */ /* 0x000fe20003800000 */
[----:B------:R-:W-:Y:S01]  /*0520*/  NOP ;  /* 0x0000000000007918 */ /* 0x000fe20000000000 */
[----:B------:R-:W-:Y:S01]  /*0530*/  ELECT P1, URZ, PT ;  /* 0x00000000003f782f */ /* 0x000fe20003820000 */
[----:B------:R-:W1:Y:S01]  /*0540*/  SHFL.IDX PT, R4, R2, RZ, 0x1f ;  /* 0x00001fff02047589 */ /* 0x000e6200000e0000 */
[----:B------:R-:W-:Y:S01]  /*0550*/  UMOV UR6, 0x20 ;  /* 0x0000002000067882 */ /* 0x000fe20000000000 */
[----:B------:R-:W-:Y:S01]  /*0560*/  UMOV UR9, 0x80 ;  /* 0x0000008000097882 */ /* 0x000fe20000000000 */
[----:B------:R-:W-:Y:S01]  /*0570*/  NOP ;  /* 0x0000000000007918 */ /* 0x000fe20000000000 */
[----:B------:R2:W3:Y:S01]  /*0580*/  SHFL.IDX PT, R12, R3, RZ, 0x1f ;  /* 0x00001fff030c7589 */ /* 0x0004e200000e0000 */
[----:B------:R-:W-:Y:S01]  /*0590*/  ULDC.64 UR36, c[0x0][0x208] ;  /* 0x0000820000247ab9 */ /* 0x000fe20000000a00 */
[----:B--2---:R-:W-:-:S04]  /*05a0*/  SHF.R.S32.HI R3, RZ, 0x1f, R0 ;  /* 0x0000001fff037819 */ /* 0x004fc80000011400 */
[----:B------:R-:W-:Y:S02]  /*05b0*/  LEA.HI R3, R3, R0, RZ, 0x7 ;  /* 0x0000000003037211 */ /* 0x000fe400078f38ff */
[----:B0-----:R-:W-:Y:S02]  /*05c0*/  ISETP.NE.OR P0, PT, R5, RZ, !P0 ;  /* 0x000000ff0500720c */ /* 0x001fe40004705670 */
[----:B------:R-:W-:Y:S02]  /*05d0*/  LOP3.LUT R3, R3, 0xffffff80, RZ, 0xc0, !PT ;  /* 0xffffff8003037812 */ /* 0x000fe400078ec0ff */
[----:B-1----:R-:W-:-:S03]  /*05e0*/  ISETP.NE.OR P1, PT, R4, RZ, !P1 ;  /* 0x000000ff0400720c */ /* 0x002fc60004f25670 */
[----:B------:R-:W-:-:S06]  /*05f0*/  IMAD.IADD R23, R0, 0x1, -R3 ;  /* 0x0000000100177824 */ /* 0x000fcc00078e0a03 */
[----:B------:R-:W-:-:S04]  /*0600*/  VOTEU.ALL UP0, P0 ;  /* 0x00000000003f7886 */ /* 0x000fc80000000000 */
[----:B------:R-:W-:Y:S01]  /*0610*/  VOTEU.ALL UP1, P1 ;  /* 0x00000000003f7886 */ /* 0x000fe20000820000 */
[----:B------:R-:W0:Y:S01]  /*0620*/  @!UP0 S2UR UR8, SR_CgaCtaId ;  /* 0x00000000000889c3 */ /* 0x000e220000008800 */
[----:B------:R-:W-:Y:S01]  /*0630*/  @!UP0 UMOV UR5, 0x400 ;  /* 0x0000040000058882 */ /* 0x000fe20000000000 */
[----:B------:R-:W-:-:S04]  /*0640*/  @!UP0 UIADD3 UR6, -UR6, 0x100000, URZ ;  /* 0x0010000006068890 */ /* 0x000fc8000fffe13f */
[----:B------:R-:W-:Y:S02]  /*0650*/  @!UP0 USHF.L.U32 UR7, UR6, 0xb, URZ ;  /* 0x0000000b06078899 */ /* 0x000fe4000800063f */
[----:B------:R-:W-:Y:S01]  /*0660*/  @!UP0 USHF.L.U32 UR6, UR6, 0x1, URZ ;  /* 0x0000000106068899 */ /* 0x000fe2000800063f */
[----:B------:R-:W-:Y:S01]  /*0670*/  @!UP1 UMOV UR10, 0x400 ;  /* 0x00000400000a9882 */ /* 0x000fe20000000000 */
[----:B------:R-:W-:Y:S01]  /*0680*/  VOTEU.ALL UP2, P1 ;  /* 0x00000000003f7886 */ /* 0x000fe20000840000 */
[----:B------:R-:W-:Y:S01]  /*0690*/  VOTEU.ALL UP3, P1 ;  /* 0x00000000003f7886 */ /* 0x000fe20000860000 */
[----:B------:R-:W-:Y:S01]  /*06a0*/  VOTEU.ALL UP4, P1 ;  /* 0x00000000003f7886 */ /* 0x000fe20000880000 */
[----:B------:R-:W1:Y:S01]  /*06b0*/  @!UP1 S2UR UR11, SR_CgaCtaId ;  /* 0x00000000000b99c3 */ /* 0x000e620000008800 */
[----:B------:R-:W-:Y:S01]  /*06c0*/  VOTEU.ALL UP5, P1 ;  /* 0x00000000003f7886 */ /* 0x000fe200008a0000 */
[----:B------:R-:W-:Y:S01]  /*06d0*/  ISETP.NE.AND P1, PT, RZ, UR13, PT ;  /* 0x0000000dff007c0c */ /* 0x000fe2000bf25270 */
[----:B0-----:R-:W-:-:S02]  /*06e0*/  @!UP0 ULEA UR5, UR8, UR5, 0x18 ;  /* 0x0000000508058291 */ /* 0x001fc4000f8ec03f */
[----:B------:R-:W-:-:S04]  /*06f0*/  @!UP1 UIADD3 UR8, -UR9, 0x100000, URZ ;  /* 0x0010000009089890 */ /* 0x000fc8000fffe13f */
[----:B------:R-:W-:Y:S02]  /*0700*/  @!UP1 USHF.L.U32 UR9, UR8, 0xb, URZ ;  /* 0x0000000b08099899 */ /* 0x000fe4000800063f */
[----:B------:R-:W-:Y:S01]  /*0710*/  @!UP1 USHF.L.U32 UR8, UR8, 0x1, URZ ;  /* 0x0000000108089899 */ /* 0x000fe2000800063f */
[----:B------:R-:W-:Y:S01]  /*0720*/  VOTEU.ALL UP0, P0 ;  /* 0x00000000003f7886 */ /* 0x000fe20000000000 */
[----:B-1----:R-:W-:Y:S01]  /*0730*/  @!UP1 ULEA UR10, UR11, UR10, 0x18 ;  /* 0x0000000a0b0a9291 */ /* 0x002fe2000f8ec03f */
[----:B------:R-:W-:Y:S01]  /*0740*/  VOTEU.ALL UP1, P0 ;  /* 0x00000000003f7886 */ /* 0x000fe20000020000 */
[----:B------:R-:W0:Y:S02]  /*0750*/  FENCE.VIEW.ASYNC.S ;  /* 0x00000000000073c6 */ /* 0x000e240000000000 */
[----:B0-----:R-:W0:Y:S02]  /*0760*/  @!UP0 SYNCS.EXCH.64 URZ, [UR5+0x110], UR6 ;  /* 0x00011006053f85b2 */ /* 0x001e240008000100 */
[----:B------:R1:W0:Y:S01]  /*0770*/  @!UP1 SYNCS.EXCH.64 URZ, [UR5+0x118], UR6 ;  /* 0x00011806053f95b2 */ /* 0x0002220008000100 */
[----:B------:R-:W-:Y:S01]  /*0780*/  NOP ;  /* 0x0000000000007918 */ /* 0x000fe20000000000 */
[----:B-1----:R-:W-:-:S02]  /*0790*/  ULDC.64 UR6, c[0x0][0x598] ;  /* 0x0001660000067ab9 */ /* 0x002fc40000000a00 */
[----:B------:R-:W-:Y:S02]  /*07a0*/  ISETP.NE.U32.AND P0, PT, RZ, UR6, PT ;  /* 0x00000006ff007c0c */ /* 0x000fe4000bf05070 */
[----:B------:R1:W0:Y:S02]  /*07b0*/  @!UP2 SYNCS.EXCH.64 URZ, [UR10+0xf0], UR8 ;  /* 0x0000f0080a3fa5b2 */ /* 0x0002240008000100 */
[----:B------:R-:W-:Y:S01]  /*07c0*/  ISETP.NE.AND.EX P0, PT, RZ, UR7, PT, P0 ;  /* 0x00000007ff007c0c */ /* 0x000fe2000bf05300 */
[----:B------:R1:W0:Y:S01]  /*07d0*/  @!UP3 SYNCS.EXCH.64 URZ, [UR10+0xf8], UR8 ;  /* 0x0000f8080a3fb5b2 */ /* 0x0002220008000100 */
[----:B------:R1:W0:Y:S01]  /*07e0*/  @!UP4 SYNCS.EXCH.64 URZ, [UR10+0x100], UR8 ;  /* 0x000100080a3fc5b2 */ /* 0x0002220008000100 */
[----:B------:R1:W0:Y:S01]  /*07f0*/  @!UP5 SYNCS.EXCH.64 URZ, [UR10+0x108], UR8 ;  /* 0x000108080a3fd5b2 */ /* 0x0002220008000100 */
[----:B------:R-:W-:Y:S01]  /*0800*/  NOP ;  /* 0x0000000000007918 */ /* 0x000fe20000000000 */
[----:B0-----:R-:W-:Y:S08]  /*0810*/  BAR.SYNC.DEFER_BLOCKING 0x0 ;  /* 0x0000000000007b1d */ /* 0x001ff00000010000 */
[----:B-1-3--:R-:W-:Y:S05]  /*0820*/  @!P0 BRA `(.L_x_4) ;  /* 0x00000000001c8947 */ /* 0x00afea0003800000 */
[----:B------:R-:W0:Y:S02]  /*0830*/  LDC.64 R2, c[0x0][0x598] ;  /* 0x00016600ff027b82 */ /* 0x000e240000000a00 */
[----:B0-----:R-:W2:Y:S02]  /*0840*/  LDG.E.64 R2, desc[UR36][R2.64] ;  /* 0x0000002402027981 */ /* 0x001ea4000c1e1b00 */
[----:B--2---:R-:W-:-:S04]  /*0850*/  ISETP.NE.U32.AND P0, PT, R2, RZ, PT ;  /* 0x000000ff0200720c */ /* 0x004fc80003f05070 */
[----:B------:R-:W-:-:S13]  /*0860*/  ISETP.NE.AND.EX P0, PT, R3, RZ, PT, P0 ;  /* 0x000000ff0300720c */ /* 0x000fda0003f05300 */
[----:B------:R-:W-:Y:S05]  /*0870*/  @!P0 BRA `(.L_x_4) ;  /* 0x0000000000088947 */ /* 0x000fea0003800000 */
[----:B------:R1:W5:Y:S01]  /*0880*/  LD.E R56, desc[UR36][R2.64] ;  /* 0x0000002402387980 */ /* 0x000362000c101900 */
[----:B------:R-:W-:Y:S05]  /*0890*/  BRA `(.L_x_5) ;  /* 0x0000000000247947 */ /* 0x000fea0003800000 */
.L_x_4:
[----:B------:R-:W-:Y:S02]  /*08a0*/  ULDC.64 UR6, c[0x0][0x588] ;  /* 0x0001620000067ab9 */ /* 0x000fe40000000a00 */
[----:B------:R-:W-:-:S04]  /*08b0*/  ISETP.NE.U32.AND P0, PT, RZ, UR6, PT ;  /* 0x00000006ff007c0c */ /* 0x000fc8000bf05070 */
[----:B------:R-:W-:-:S13]  /*08c0*/  ISETP.NE.AND.EX P0, PT, RZ, UR7, PT, P0 ;  /* 0x00000007ff007c0c */ /* 0x000fda000bf05300 */
[----:B------:R-:W-:Y:S05]  /*08d0*/  @!P0 BRA `(.L_x_6) ;  /* 0x00000000000c8947 */ /* 0x000fea0003800000 */
[----:B------:R-:W0:Y:S02]  /*08e0*/  LDC.64 R56, c[0x0][0x588] ;  /* 0x00016200ff387b82 */ /* 0x000e240000000a00 */
[----:B0-----:R0:W5:Y:S01]  /*08f0*/  LDG.E R56, desc[UR36][R56.64] ;  /* 0x0000002438387981 */ /* 0x001162000c1e1900 */
[----:B------:R-:W-:Y:S05]  /*0900*/  BRA `(.L_x_5) ;  /* 0x0000000000087947 */ /* 0x000fea0003800000 */
.L_x_6:
[----:B------:R-:W-:Y:S02]  /*0910*/  ULDC UR5, c[0x0][0x580] ;  /* 0x0001600000057ab9 */ /* 0x000fe40000000800 */
[----:B------:R-:W-:-:S07]  /*0920*/  IMAD.U32 R56, RZ, RZ, UR5 ;  /* 0x00000005ff387e24 */ /* 0x000fce000f8e00ff */
.L_x_5:
[----:B------:R-:W-:Y:S02]  /*0930*/  ULDC.64 UR6, c[0x0][0x5a0] ;  /* 0x0001680000067ab9 */ /* 0x000fe40000000a00 */
[----:B------:R-:W-:-:S04]  /*0940*/  ISETP.NE.U32.AND P0, PT, RZ, UR6, PT ;  /* 0x00000006ff007c0c */ /* 0x000fc8000bf05070 */
[----:B------:R-:W-:-:S13]  /*0950*/  ISETP.NE.AND.EX P0, PT, RZ, UR7, PT, P0 ;  /* 0x00000007ff007c0c */ /* 0x000fda000bf05300 */
[----:B------:R-:W-:Y:S05]  /*0960*/  @!P0 BRA `(.L_x_7) ;  /* 0x00000000001c8947 */ /* 0x000fea0003800000 */
[----:B-1----:R-:W1:Y:S02]  /*0970*/  LDC.64 R2, c[0x0][0x5a0] ;  /* 0x00016800ff027b82 */ /* 0x002e640000000a00 */
[----:B-1----:R-:W2:Y:S02]  /*0980*/  LDG.E.64 R2, desc[UR36][R2.64] ;  /* 0x0000002402027981 */ /* 0x002ea4000c1e1b00 */
[----:B--2---:R-:W-:-:S04]  /*0990*/  ISETP.NE.U32.AND P0, PT, R2, RZ, PT ;  /* 0x000000ff0200720c */ /* 0x004fc80003f05070 */
[----:B------:R-:W-:-:S13]  /*09a0*/  ISETP.NE.AND.EX P0, PT, R3, RZ, PT, P0 ;  /* 0x000000ff0300720c */ /* 0x000fda0003f05300 */
[----:B------:R-:W-:Y:S05]  /*09b0*/  @!P0 BRA `(.L_x_7) ;  /* 0x0000000000088947 */ /* 0x000fea0003800000 */
[----:B0-----:R2:W5:Y:S01]  /*09c0*/  LD.E R57, desc[UR36][R2.64] ;  /* 0x0000002402397980 */ /* 0x001562000c101900 */
[----:B------:R-:W-:Y:S05]  /*09d0*/  BRA `(.L_x_8) ;  /* 0x0000000000247947 */ /* 0x000fea0003800000 */
.L_x_7:
[----:B------:R-:W-:Y:S02]  /*09e0*/  ULDC.64 UR6, c[0x0][0x590] ;  /* 0x0001640000067ab9 */ /* 0x000fe40000000a00 */
[----:B------:R-:W-:-:S04]  /*09f0*/  ISETP.NE.U32.AND P0, PT, RZ, UR6, PT ;  /* 0x00000006ff007c0c */ /* 0x000fc8000bf05070 */
[----:B------:R-:W-:-:S13]  /*0a00*/  ISETP.NE.AND.EX P0, PT, RZ, UR7, PT, P0 ;  /* 0x00000007ff007c0c */ /* 0x000fda000bf05300 */
[----:B------:R-:W-:Y:S05]  /*0a10*/  @!P0 BRA `(.L_x_9) ;  /* 0x00000000000c8947 */ /* 0x000fea0003800000 */
[----:B-1----:R-:W0:Y:S02]  /*0a20*/  LDC.64 R2, c[0x0][0x590] ;  /* 0x00016400ff027b82 */ /* 0x002e240000000a00 */
[----:B0-----:R0:W5:Y:S01]  /*0a30*/  LDG.E R57, desc[UR36][R2.64] ;  /* 0x0000002402397981 */ /* 0x001162000c1e1900 */
[----:B------:R-:W-:Y:S05]  /*0a40*/  BRA `(.L_x_8) ;  /* 0x0000000000087947 */ /* 0x000fea0003800000 */
.L_x_9:
[----:B------:R-:W-:Y:S02]  /*0a50*/  ULDC UR5, c[0x0][0x584] ;  /* 0x0001610000057ab9 */ /* 0x000fe40000000800 */
[----:B0-----:R-:W-:-:S07]  /*0a60*/  IMAD.U32 R57, RZ, RZ, UR5 ;  /* 0x00000005ff397e24 */ /* 0x001fce000f8e00ff */
.L_x_8:
[----:B012---:R-:W0:Y:S01]  /*0a70*/  LDC R2, c[0x0][0x65c] ;  /* 0x00019700ff027b82 */ /* 0x007e220000000800 */
[----:B------:R-:W1:Y:S01]  /*0a80*/  S2R R13, SR_CTAID.Y ;  /* 0x00000000000d7919 */ /* 0x000e620000002600 */
[----:B------:R-:W-:Y:S01]  /*0a90*/  UISETP.NE.AND UP0, UPT, UR13, 0x2, UPT ;  /* 0x000000020d00788c */ /* 0x000fe2000bf05270 */
[----:B------:R-:W-:Y:S01]  /*0aa0*/  IMAD.MOV.U32 R5, RZ, RZ, RZ ;  /* 0x000000ffff057224 */ /* 0x000fe200078e00ff */
[----:B------:R-:W-:Y:S01]  /*0ab0*/  ULDC UR5, c[0x0][0x28c] ;  /* 0x0000a30000057ab9 */ /* 0x000fe20000000800 */
[----:B------:R-:W2:Y:S01]  /*0ac0*/  S2R R4, SR_CTAID.X ;  /* 0x0000000000047919 */ /* 0x000ea20000002500 */
[----:B------:R-:W-:Y:S02]  /*0ad0*/  UIADD3 UR5, UR5, 0x7f, URZ ;  /* 0x0000007f05057890 */ /* 0x000fe4000fffe03f */
[----:B------:R-:W-:Y:S01]  /*0ae0*/  PLOP3.LUT P0, PT, PT, PT, UP0, 0x80, 0x0 ;  /* 0x000000000000781c */ /* 0x000fe20003f0f008 */
[----:B------:R-:W-:Y:S01]  /*0af0*/  UMOV UR41, URZ ;  /* 0x0000003f00297c82 */ /* 0x000fe20008000000 */
[----:B------:R-:W-:Y:S01]  /*0b00*/  USHF.R.S32.HI UR8, URZ, 0x1f, UR5 ;  /* 0x0000001f3f087899 */ /* 0x000fe20008011405 */
[----:B------:R-:W-:Y:S01]  /*0b10*/  UMOV UR40, URZ ;  /* 0x0000003f00287c82 */ /* 0x000fe20008000000 */
[----:B------:R-:W-:-:S02]  /*0b20*/  ULDC.64 UR10, c[0x0][0x650] ;  /* 0x00019400000a7ab9 */ /* 0x000fc40000000a00 */
[----:B------:R-:W-:-:S04]  /*0b30*/  ULEA.HI UR8, UR8, UR5, URZ, 0x7 ;  /* 0x0000000508087291 */ /* 0x000fc8000f8f383f */
[----:B------:R-:W-:Y:S01]  /*0b40*/  USHF.R.S32.HI UR43, URZ, 0x7, UR8 ;  /* 0x000000073f2b7899 */ /* 0x000fe20008011408 */
[----:B0-----:R-:W-:-:S04]  /*0b50*/  ISETP.NE.AND P2, PT, R2, 0x1, PT ;  /* 0x000000010200780c */ /* 0x001fc80003f45270 */
[----:B------:R-:W-:-:S09]  /*0b60*/  P2R R3, PR, RZ, 0x4 ;  /* 0x00000004ff037803 */ /* 0x000fd20000000000 */
[----:B------:R-:W2:Y:S01]  /*0b70*/  @P2 LDC R17, c[0x0][0x10] ;  /* 0x00000400ff112b82 */ /* 0x000ea20000000800 */
[----:B-1----:R-:W-:Y:S02]  /*0b80*/  @P2 IMAD.MOV.U32 R6, RZ, RZ, R13 ;  /* 0x000000ffff062224 */ /* 0x002fe400078e000d */
[----:B------:R-:W-:-:S05]  /*0b90*/  @P2 IMAD.MOV.U32 R7, RZ, RZ, RZ ;  /* 0x000000ffff072224 */ /* 0x000fca00078e00ff */
[----:B------:R-:W0:Y:S01]  /*0ba0*/  @!P2 LDC R3, c[0x0][0xc] ;  /* 0x00000300ff03ab82 */ /* 0x000e220000000800 */
[----:B------:R-:W-:Y:S01]  /*0bb0*/  ULDC UR6, c[0x0][0xc] ;  /* 0x0000030000067ab9 */ /* 0x000fe20000000800 */
[----:B------:R-:W-:Y:S01]  /*0bc0*/  ULDC UR7, c[0x0][0x10] ;  /* 0x0000040000077ab9 */ /* 0x000fe20000000800 */
[----:B------:R-:W-:Y:S01]  /*0bd0*/  ULDC UR5, c[0x0][0x14] ;  /* 0x0000050000057ab9 */ /* 0x000fe20000000800 */
[----:B------:R-:W-:-:S04]  /*0be0*/  UIMAD.WIDE.U32 UR6, UR6, UR7, URZ ;  /* 0x00000007060672a5 */ /* 0x000fc8000f8e003f */
[----:B------:R-:W-:Y:S02]  /*0bf0*/  UIMAD.WIDE.U32 UR38, UR6, UR5, URZ ;  /* 0x00000005062672a5 */ /* 0x000fe4000f8e003f */
[----:B------:R-:W-:-:S04]  /*0c00*/  UIMAD UR44, UR7, UR5, URZ ;  /* 0x00000005072c72a4 */ /* 0x000fc8000f8e023f */
[----:B------:R-:W-:Y:S01]  /*0c10*/  UIADD3 UR44, UR39, UR44, URZ ;  /* 0x0000002c272c7290 */ /* 0x000fe2000fffe03f */
[----:B--2---:R-:W-:-:S04]  /*0c20*/  @P2 IMAD.WIDE.U32 R16, R4, R17, R6 ;  /* 0x0000001104102225 */ /* 0x004fc800078e0006 */
[----:B0-----:R-:W-:-:S04]  /*0c30*/  @!P2 IMAD.WIDE.U32 R6, R3, R13, R4 ;  /* 0x0000000d0306a225 */ /* 0x001fc800078e0004 */
[----:B------:R-:W-:Y:S02]  /*0c40*/  @P2 IMAD.MOV.U32 R3, RZ, RZ, RZ ;  /* 0x000000ffff032224 */ /* 0x000fe400078e00ff */
[----:B------:R-:W-:Y:S02]  /*0c50*/  @!P2 IMAD.MOV.U32 R16, RZ, RZ, R6 ;  /* 0x000000ffff10a224 */ /* 0x000fe400078e0006 */
[----:B------:R-:W-:Y:S02]  /*0c60*/  @P2 IMAD.IADD R17, R17, 0x1, R3 ;  /* 0x0000000111112824 */ /* 0x000fe400078e0203 */
[----:B------:R-:W-:Y:S01]  /*0c70*/  @!P2 IMAD.MOV.U32 R17, RZ, RZ, R7 ;  /* 0x000000ffff11a224 */ /* 0x000fe200078e0007 */
[----:B------:R-:W-:Y:S06]  /*0c80*/  @P0 BRA `(.L_x_10) ;  /* 0x0000000000240947 */ /* 0x000fec0003800000 */
[----:B------:R-:W-:Y:S01]  /*0c90*/  USHF.R.U32.HI UR6, URZ, 0x1, UR43 ;  /* 0x000000013f067899 */ /* 0x000fe2000801162b */
[----:B------:R-:W-:Y:S01]  /*0ca0*/  IADD3 R16, P0, R16, UR38, RZ ;  /* 0x0000002610107c10 */ /* 0x000fe2000ff1e0ff */
[----:B------:R-:W-:Y:S02]  /*0cb0*/  UISETP.GE.U32.AND UP0, UPT, UR43, 0xe, UPT ;  /* 0x0000000e2b00788c */ /* 0x000fe4000bf06070 */
[----:B------:R-:W-:Y:S01]  /*0cc0*/  UIMAD.WIDE.U32 UR6, UR6, -0x6db6db6d, URZ ;  /* 0x92492493060678a5 */ /* 0x000fe2000f8e003f */
[----:B------:R-:W-:Y:S01]  /*0cd0*/  IADD3.X R17, R17, UR44, RZ, P0, !PT ;  /* 0x0000002c11117c10 */ /* 0x000fe200087fe4ff */
[----:B------:R-:W-:Y:S02]  /*0ce0*/  UMOV UR40, URZ ;  /* 0x0000003f00287c82 */ /* 0x000fe40008000000 */
[----:B------:R-:W-:-:S04]  /*0cf0*/  USHF.R.U32.HI UR6, URZ, 0x2, UR7 ;  /* 0x000000023f067899 */ /* 0x000fc80008011607 */
[----:B------:R-:W-:Y:S02]  /*0d00*/  UIMAD UR41, UR6, -0xe, UR43 ;  /* 0xfffffff2062978a4 */ /* 0x000fe4000f8e022b */
[----:B------:R-:W-:-:S12]  /*0d10*/  @UP0 ULOP3.LUT UR40, UR6, 0x1, URZ, 0xc0, !UPT ;  /* 0x0000000106280892 */ /* 0x000fd8000f8ec03f */
.L_x_10:
[----:B------:R-:W-:Y:S01]  /*0d20*/  ISETP.GE.U32.AND P0, PT, R16, UR10, PT ;  /* 0x0000000a10007c0c */ /* 0x000fe2000bf06070 */
[----:B------:R-:W-:Y:S01]  /*0d30*/  IMAD.MOV.U32 R22, RZ, RZ, -0x1 ;  /* 0xffffffffff167424 */ /* 0x000fe200078e00ff */
[----:B------:R-:W-:Y:S01]  /*0d40*/  PRMT R3, RZ, 0x7610, R3 ;  /* 0x00007610ff037816 */ /* 0x000fe20000000003 */
[----:B------:R-:W-:Y:S01]  /*0d50*/  IMAD.MOV.U32 R19, RZ, RZ, -0x1 ;  /* 0xffffffffff137424 */ /* 0x000fe200078e00ff */
[----:B------:R-:W-:Y:S01]  /*0d60*/  ISETP.GE.U32.AND.EX P0, PT, R17, UR11, PT, P0 ;  /* 0x0000000b11007c0c */ /* 0x000fe2000bf06100 */
[----:B------:R-:W-:-:S12]  /*0d70*/  IMAD.MOV.U32 R18, RZ, RZ, -0x1 ;  /* 0xffffffffff127424 */ /* 0x000fd800078e00ff */
[----:B------:R-:W-:Y:S05]  /*0d80*/  @P0 BRA `(.L_x_11) ;  /* 0x0000000400580947 */ /* 0x000fea0003800000 */
[----:B------:R-:W0:Y:S01]  /*0d90*/  LDC.64 R18, c[0x0][0x628] ;  /* 0x00018a00ff127b82 */ /* 0x000e220000000a00 */
[----:B------:R-:W-:Y:S02]  /*0da0*/  IMAD.MOV.U32 R6, RZ, RZ, R16 ;  /* 0x000000ffff067224 */ /* 0x000fe400078e0010 */
[----:B------:R-:W-:-:S05]  /*0db0*/  IMAD.MOV.U32 R7, RZ, RZ, R17 ;  /* 0x000000ffff077224 */ /* 0x000fca00078e0011 */
[----:B------:R-:W1:Y:S08]  /*0dc0*/  LDC R14, c[0x0][0x630] ;  /* 0x00018c00ff0e7b82 */ /* 0x000e700000000800 */
[----:B------:R-:W2:Y:S01]  /*0dd0*/  LDC.64 R20, c[0x0][0x620] ;  /* 0x00018800ff147b82 */ /* 0x000ea20000000a00 */
[----:B0-----:R-:W-:-:S04]  /*0de0*/  ISETP.NE.U32.AND P0, PT, R18, RZ, PT ;  /* 0x000000ff1200720c */ /* 0x001fc80003f05070 */
[----:B------:R-:W-:-:S13]  /*0df0*/  ISETP.NE.AND.EX P0, PT, R19, RZ, PT, P0 ;  /* 0x000000ff1300720c */ /* 0x000fda0003f05300 */
[----:B-12---:R-:W-:Y:S05]  /*0e00*/  @!P0 BRA `(.L_x_12) ;  /* 0x0000000000288947 */ /* 0x006fea0003800000 */
[----:B------:R-:W0:Y:S02]  /*0e10*/  LDC R3, c[0x0][0x634] ;  /* 0x00018d00ff037b82 */ /* 0x000e240000000800 */
[----:B0-----:R-:W-:-:S05]  /*0e20*/  IADD3 R3, P0, R16, R3, RZ ;  /* 0x0000000310037210 */ /* 0x001fca0007f1e0ff */
[----:B------:R-:W-:-:S04]  /*0e30*/  IMAD.X R15, RZ, RZ, R17, P0 ;  /* 0x000000ffff0f7224 */ /* 0x000fc800000e0611 */
[----:B------:R-:W-:-:S04]  /*0e40*/  IMAD.WIDE.U32 R6, R15, R18, RZ ;  /* 0x000000120f067225 */ /* 0x000fc800078e00ff */
[----:B------:R-:W-:-:S04]  /*0e50*/  IMAD.WIDE.U32 R8, P0, R3, R19, R6 ;  /* 0x0000001303087225 */ /* 0x000fc80007800006 */
[----:B------:R-:W-:-:S04]  /*0e60*/  IMAD.WIDE.U32 R6, R3, R18, RZ ;  /* 0x0000001203067225 */ /* 0x000fc800078e00ff */
[----:B------:R-:W-:Y:S01]  /*0e70*/  IMAD.X R11, RZ, RZ, RZ, P0 ;  /* 0x000000ffff0b7224 */ /* 0x000fe200000e06ff */
[----:B------:R-:W-:Y:S01]  /*0e80*/  IADD3 RZ, P0, R7, R8, RZ ;  /* 0x0000000807ff7210 */ /* 0x000fe20007f1e0ff */
[----:B------:R-:W-:-:S04]  /*0e90*/  IMAD.MOV.U32 R10, RZ, RZ, R9 ;  /* 0x000000ffff0a7224 */ /* 0x000fc800078e0009 */
[----:B------:R-:W-:-:S08]  /*0ea0*/  IMAD.WIDE.U32.X R6, R15, R19, R10, P0 ;  /* 0x000000130f067225 */ /* 0x000fd000000e040a */
.L_x_12:
[-CC-:B------:R-:W-:Y:S01]  /*0eb0*/  SHF.R.U64 R28, R6, R14.reuse, R7.reuse ;  /* 0x0000000e061c7219 */ /* 0x180fe20000001207 */
[----:B------:R-:W0:Y:S01]  /*0ec0*/  LDC R10, c[0x0][0x618] ;  /* 0x00018600ff0a7b82 */ /* 0x000e220000000800 */
[----:B------:R-:W-:Y:S01]  /*0ed0*/  SHF.R.U32.HI R5, RZ, R14, R7 ;  /* 0x0000000eff057219 */ /* 0x000fe20000011607 */
[----:B------:R-:W-:Y:S01]  /*0ee0*/  ULDC UR5, c[0x0][0x150] ;  /* 0x0000540000057ab9 */ /* 0x000fe20000000800 */
[----:B------:R-:W-:Y:S02]  /*0ef0*/  IADD3 R9, P0, RZ, -R28, RZ ;  /* 0x8000001cff097210 */ /* 0x000fe40007f1e0ff */
[----:B------:R-:W-:-:S03]  /*0f00*/  I2FP.F32.U32 R3, R4 ;  /* 0x0000000400037245 */ /* 0x000fc60000201000 */
[----:B------:R-:W1:Y:S01]  /*0f10*/  LDC.64 R24, c[0x0][0x640] ;  /* 0x00019000ff187b82 */ /* 0x000e620000000a00 */
[----:B------:R-:W-:Y:S02]  /*0f20*/  IMAD.X R11, RZ, RZ, ~R5, P0 ;  /* 0x000000ffff0b7224 */ /* 0x000fe400000e0e05 */
[----:B------:R-:W-:Y:S01]  /*0f30*/  FMUL R3, R3, UR5 ;  /* 0x0000000503037c20 */ /* 0x000fe20008400000 */
[----:B------:R-:W-:Y:S01]  /*0f40*/  IMAD.WIDE.U32 R6, R9, R20, R16 ;  /* 0x0000001409067225 */ /* 0x000fe200078e0010 */
[----:B------:R-:W-:-:S03]  /*0f50*/  ULDC UR5, c[0x0][0x154] ;  /* 0x0000550000057ab9 */ /* 0x000fc60000000800 */
[----:B------:R-:W-:Y:S01]  /*0f60*/  IMAD R8, R11, R20, RZ ;  /* 0x000000140b087224 */ /* 0x000fe200078e02ff */
[----:B------:R-:W2:Y:S01]  /*0f70*/  LDC R5, c[0x0][0x144] ;  /* 0x00005100ff057b82 */ /* 0x000ea20000000800 */
[----:B------:R-:W3:Y:S02]  /*0f80*/  F2I.U32.TRUNC.NTZ R3, R3 ;  /* 0x0000000300037305 */ /* 0x000ee4000020f000 */
[----:B------:R-:W-:-:S04]  /*0f90*/  IMAD R9, R9, R21, R8 ;  /* 0x0000001509097224 */ /* 0x000fc800078e0208 */
[----:B------:R-:W-:Y:S01]  /*0fa0*/  IMAD.IADD R7, R7, 0x1, R9 ;  /* 0x0000000107077824 */ /* 0x000fe200078e0209 */
[----:B------:R-:W4:Y:S01]  /*0fb0*/  LDC R14, c[0x0][0x608] ;  /* 0x00018200ff0e7b82 */ /* 0x000f220000000800 */
[----:B------:R-:W-:-:S03]  /*0fc0*/  IMAD.MOV.U32 R9, RZ, RZ, -0x1 ;  /* 0xffffffffff097424 */ /* 0x000fc600078e00ff */
[-C--:B0-----:R-:W-:Y:S02]  /*0fd0*/  SHF.R.U64 R20, R6, R10.reuse, R7 ;  /* 0x0000000a06147219 */ /* 0x081fe40000001207 */
[----:B------:R-:W-:Y:S02]  /*0fe0*/  I2FP.F32.U32 R6, R13 ;  /* 0x0000000d00067245 */ /* 0x000fe40000201000 */
[----:B------:R-:W0:Y:S01]  /*0ff0*/  LDC R22, c[0x0][0x658] ;  /* 0x00019600ff167b82 */ /* 0x000e220000000800 */
[----:B-1----:R-:W-:Y:S01]  /*1000*/  ISETP.NE.U32.AND P0, PT, R24, RZ, PT ;  /* 0x000000ff1800720c */ /* 0x002fe20003f05070 */
[----:B---3--:R-:W-:Y:S01]  /*1010*/  IMAD.MOV R8, RZ, RZ, -R3 ;  /* 0x000000ffff087224 */ /* 0x008fe200078e0a03 */
[----:B------:R-:W-:Y:S01]  /*1020*/  SHF.R.U32.HI R7, RZ, R10, R7 ;  /* 0x0000000aff077219 */ /* 0x000fe20000011607 */
[----:B------:R-:W-:Y:S01]  /*1030*/  FMUL R6, R6, UR5 ;  /* 0x0000000506067c20 */ /* 0x000fe20008400000 */
[----:B------:R-:W-:-:S03]  /*1040*/  ISETP.NE.AND.EX P0, PT, R25, RZ, PT, P0 ;  /* 0x000000ff1900720c */ /* 0x000fc60003f05300 */
[----:B------:R-:W1:Y:S01]  /*1050*/  LDC R18, c[0x0][0x148] ;  /* 0x00005200ff127b82 */ /* 0x000e620000000800 */
[----:B--2---:R-:W-:-:S07]  /*1060*/  IMAD R3, R5, R8, R4 ;  /* 0x0000000805037224 */ /* 0x004fce00078e0204 */
[----:B------:R-:W2:Y:S01]  /*1070*/  LDC R19, c[0x0][0x600] ;  /* 0x00018000ff137b82 */ /* 0x000ea20000000800 */
[-CC-:B----4-:R-:W-:Y:S02]  /*1080*/  SHF.R.U64 R30, R20, R14.reuse, R7.reuse ;  /* 0x0000000e141e7219 */ /* 0x190fe40000001207 */
[----:B------:R-:W-:Y:S01]  /*1090*/  SHF.R.U32.HI R5, RZ, R14, R7 ;  /* 0x0000000eff057219 */ /* 0x000fe20000011607 */
[----:B------:R-:W-:Y:S01]  /*10a0*/  IMAD.MOV.U32 R7, RZ, RZ, 0x1 ;  /* 0x00000001ff077424 */ /* 0x000fe200078e00ff */
[----:B------:R3:W4:Y:S03]  /*10b0*/  F2I.U32.TRUNC.NTZ R14, R6 ;  /* 0x00000006000e7305 */ /* 0x000726000020f000 */
[----:B------:R-:W1:Y:S01]  /*10c0*/  LDC R21, c[0x0][0x648] ;  /* 0x00019200ff157b82 */ /* 0x000e620000000800 */
[-C--:B0-----:R-:W-:Y:S02]  /*10d0*/  SHF.L.U32 R4, R9, R22.reuse, RZ ;  /* 0x0000001609047219 */ /* 0x081fe400000006ff */
[----:B------:R-:W-:-:S02]  /*10e0*/  SHF.R.U64 R32, R30, R22, R5 ;  /* 0x000000161e207219 */ /* 0x000fc40000001205 */
[----:B------:R-:W-:Y:S02]  /*10f0*/  LOP3.LUT R11, RZ, R4, RZ, 0x33, !PT ;  /* 0x00000004ff0b7212 */ /* 0x000fe400078e33ff */
[-C--:B------:R-:W-:Y:S01]  /*1100*/  SHF.R.U32.HI R5, RZ, R22.reuse, R5 ;  /* 0x00000016ff057219 */ /* 0x080fe20000011605 */
[----:B------:R-:W0:Y:S01]  /*1110*/  LDC R27, c[0x0][0x638] ;  /* 0x00018e00ff1b7b82 */ /* 0x000e220000000800 */
[----:B------:R-:W-:Y:S01]  /*1120*/  SHF.L.U32 R10, R7, R22, RZ ;  /* 0x00000016070a7219 */ /* 0x000fe200000006ff */
[----:B------:R-:W-:-:S06]  /*1130*/  IMAD.MOV.U32 R4, RZ, RZ, R32 ;  /* 0x000000ffff047224 */ /* 0x000fcc00078e0020 */
[----:B------:R-:W0:Y:S01]  /*1140*/  LDC R26, c[0x0][0x610] ;  /* 0x00018400ff1a7b82 */ /* 0x000e220000000800 */
[----:B---34-:R-:W-:Y:S05]  /*1150*/  @!P0 BRA `(.L_x_13) ;  /* 0x0000000000288947 */ /* 0x018fea0003800000 */
[----:B------:R-:W3:Y:S02]  /*1160*/  LDC R9, c[0x0][0x64c] ;  /* 0x00019300ff097b82 */ /* 0x000ee40000000800 */
[----:B---3--:R-:W-:-:S05]  /*1170*/  IADD3 R9, P0, R32, R9, RZ ;  /* 0x0000000920097210 */ /* 0x008fca0007f1e0ff */
        /* <DEDUP_REMOVED lines=8> */
.L_x_13:
[----:B-1----:R-:W-:Y:S01]  /*1200*/  SHF.R.U64 R4, R4, R21, R5 ;  /* 0x0000001504047219 */ /* 0x002fe20000001205 */
[----:B--2---:R-:W-:Y:S01]  /*1210*/  VIADD R5, R19, 0xffffffff ;  /* 0xffffffff13057836 */ /* 0x004fe20000000000 */
[----:B------:R-:W-:Y:S01]  /*1220*/  LOP3.LUT R11, R30, R11, RZ, 0xc0, !PT ;  /* 0x0000000b1e0b7212 */ /* 0x000fe200078ec0ff */
[----:B------:R-:W-:Y:S02]  /*1230*/  IMAD.MOV R14, RZ, RZ, -R14 ;  /* 0x000000ffff0e7224 */ /* 0x000fe400078e0a0e */
[----:B------:R-:W-:Y:S01]  /*1240*/  IMAD.MOV R6, RZ, RZ, -R4 ;  /* 0x000000ffff067224 */ /* 0x000fe200078e0a04 */
[----:B------:R-:W-:Y:S01]  /*1250*/  LOP3.LUT R5, R20, R5, RZ, 0xc0, !PT ;  /* 0x0000000514057212 */ /* 0x000fe200078ec0ff */
[----:B------:R-:W-:Y:S02]  /*1260*/  IMAD R10, R10, R4, R11 ;  /* 0x000000040a0a7224 */ /* 0x000fe400078e020b */
[----:B------:R-:W-:Y:S02]  /*1270*/  @P2 IMAD R3, R18, R14, R13 ;  /* 0x0000000e12032224 */ /* 0x000fe400078e020d */
[----:B0-----:R-:W-:-:S02]  /*1280*/  IMAD R4, R6, R27, R32 ;  /* 0x0000001b06047224 */ /* 0x001fc400078e0220 */
[----:B------:R-:W-:Y:S02]  /*1290*/  IMAD R22, R10, R26, R3 ;  /* 0x0000001a0a167224 */ /* 0x000fe400078e0203 */
[----:B------:R-:W-:Y:S02]  /*12a0*/  IMAD R5, R4, R19, R5 ;  /* 0x0000001304057224 */ /* 0x000fe400078e0205 */
[----:B------:R-:W-:Y:S02]  /*12b0*/  IMAD.MOV.U32 R3, RZ, RZ, 0x1 ;  /* 0x00000001ff037424 */ /* 0x000fe400078e00ff */
[----:B------:R-:W-:Y:S01]  /*12c0*/  IMAD.MOV.U32 R18, RZ, RZ, R28 ;  /* 0x000000ffff127224 */ /* 0x000fe200078e001c */
[----:B------:R-:W-:Y:S02]  /*12d0*/  SEL R19, R5, R22, !P2 ;  /* 0x0000001605137207 */ /* 0x000fe40005000000 */
[----:B------:R-:W-:-:S07]  /*12e0*/  SEL R22, R22, R5, !P2 ;  /* 0x0000000516167207 */ /* 0x000fce0005000000 */
.L_x_11:
[----:B------:R-:W-:Y:S05]  /*12f0*/  @!P1 BRA `(.L_x_14) ;  /* 0x0000005400ec9947 */ /* 0x000fea0003800000 */
[----:B------:R-:W-:-:S06]  /*1300*/  UISETP.GT.U32.AND UP0, UPT, UR12, 0x1, UPT ;  /* 0x000000010c00788c */ /* 0x000fcc000bf04070 */
[----:B------:R-:W-:-:S13]  /*1310*/  PLOP3.LUT P0, PT, PT, PT, UP0, 0x80, 0x0 ;  /* 0x000000000000781c */ /* 0x000fda0003f0f008 */
[----:B------:R-:W-:Y:S05]  /*1320*/  @P0 EXIT ;  /* 0x000000000000094d */ /* 0x000fea0003800000 */
.L_x_15:
[----:B------:R-:W-:-:S08]  /*1330*/  NOP ;  /* 0x0000000000007918 */ /* 0x000fd00000000000 */
[----:B------:R-:W0:Y:S02]  /*1340*/  USETMAXREG.TRY_ALLOC.CTAPOOL UP0, 0xe8 ;  /* 0x000000e8000079c8 */ /* 0x000e240008000600 */
[----:B0-----:R-:W-:-:S13]  /*1350*/  PLOP3.LUT P0, PT, PT, PT, UP0, 0x80, 0x0 ;  /* 0x000000000000781c */ /* 0x001fda0003f0f008 */
[----:B------:R-:W-:Y:S05]  /*1360*/  @!P0 BRA `(.L_x_15) ;  /* 0xfffffffc00f08947 */ /* 0x000fea000383ffff */
[----:B------:R-:W-:-:S13]  /*1370*/  LOP3.LUT P0, RZ, R3, 0xff, RZ, 0xc0, !PT ;  /* 0x000000ff03ff7812 */ /* 0x000fda000780c0ff */
[----:B------:R-:W-:Y:S05]  /*1380*/  @!P0 EXIT ;  /* 0x000000000000894d */ /* 0x000fea0003800000 */
[----:B------:R-:W-:Y:S01]  /*1390*/  SHF.R.S32.HI R0, RZ, 0x1f, R23 ;  /* 0x0000001fff007819 */ /* 0x000fe20000011417 */
[----:B------:R-:W-:Y:S01]  /*13a0*/  VIADD R12, R12, 0xffffffff ;  /* 0xffffffff0c0c7836 */ /* 0x000fe20000000000 */
[----:B------:R-:W0:Y:S01]  /*13b0*/  S2UR UR4, SR_CgaCtaId ;  /* 0x00000000000479c3 */ /* 0x000e220000008800 */
[----:B------:R-:W-:Y:S01]  /*13c0*/  UMOV UR46, 0x400 ;  /* 0x00000400002e7882 */ /* 0x000fe20000000000 */
[CC--:B------:R-:W-:Y:S01]  /*13d0*/  LEA.HI R3, R0.reuse, R23.reuse, RZ, 0x2 ;  /* 0x0000001700037211 */ /* 0x0c0fe200078f10ff */
[----:B------:R-:W-:Y:S01]  /*13e0*/  IMAD.MOV.U32 R65, RZ, RZ, 0x70 ;  /* 0x00000070ff417424 */ /* 0x000fe200078e00ff */
[----:B------:R-:W-:Y:S01]  /*13f0*/  LEA.HI R0, R0, R23, RZ, 0x5 ;  /* 0x0000001700007211 */ /* 0x000fe200078f28ff */
[----:B------:R-:W-:Y:S01]  /*1400*/  UIADD3 UR47, UR43, -0x1, URZ ;  /* 0xffffffff2b2f7890 */ /* 0x000fe2000fffe03f */
[----:B------:R-:W-:Y:S01]  /*1410*/  LOP3.LUT R60, R3, 0xfffffffc, RZ, 0xc0, !PT ;  /* 0xfffffffc033c7812 */ /* 0x000fe200078ec0ff */
[----:B------:R-:W-:Y:S01]  /*1420*/  USHF.L.U32 UR48, UR43, 0x1, URZ ;  /* 0x000000012b307899 */ /* 0x000fe2000800063f */
[----:B------:R-:W-:-:S02]  /*1430*/  R2UR UR45, R12 ;  /* 0x000000000c2d72ca */ /* 0x000fc400000e0000 */
[----:B------:R-:W-:Y:S01]  /*1440*/  SHF.R.S32.HI R5, RZ, 0x5, R0 ;  /* 0x00000005ff057819 */ /* 0x000fe20000011400 */
[----:B------:R-:W-:Y:S01]  /*1450*/  IMAD.IADD R60, R23, 0x1, -R60 ;  /* 0x00000001173c7824 */ /* 0x000fe200078e0a3c */
[--C-:B------:R-:W-:Y:S02]  /*1460*/  SHF.R.S32.HI R58, RZ, 0x2, R3.reuse ;  /* 0x00000002ff3a7819 */ /* 0x100fe40000011403 */
[----:B------:R-:W-:Y:S01]  /*1470*/  SHF.R.S32.HI R7, RZ, 0x1f, R3 ;  /* 0x0000001fff077819 */ /* 0x000fe20000011403 */
[----:B------:R-:W-:Y:S01]  /*1480*/  IMAD.SHL.U32 R0, R60, 0x100, RZ ;  /* 0x000001003c007824 */ /* 0x000fe200078e00ff */
[C---:B------:R-:W-:Y:S01]  /*1490*/  LOP3.LUT R3, R5.reuse, 0x1, RZ, 0xc0, !PT ;  /* 0x0000000105037812 */ /* 0x040fe200078ec0ff */
[----:B------:R-:W-:Y:S01]  /*14a0*/  IMAD.SHL.U32 R62, R5, 0x10, RZ ;  /* 0x00000010053e7824 */ /* 0x000fe200078e00ff */
[----:B------:R-:W-:Y:S02]  /*14b0*/  LEA.HI R7, R7, R58, RZ, 0x3 ;  /* 0x0000003a07077211 */ /* 0x000fe400078f18ff */
[----:B------:R-:W-:Y:S01]  /*14c0*/  ISETP.NE.U32.AND P0, PT, R3, 0x1, PT ;  /* 0x000000010300780c */ /* 0x000fe20003f05070 */
[----:B------:R-:W-:Y:S01]  /*14d0*/  USHF.L.U32 UR45, UR45, 0x3, URZ ;  /* 0x000000032d2d7899 */ /* 0x000fe2000800063f */
[----:B------:R-:W-:-:S02]  /*14e0*/  LOP3.LUT R3, R0, 0x100, RZ, 0xc0, !PT ;  /* 0x0000010000037812 */ /* 0x000fc400078ec0ff */
[----:B------:R-:W-:Y:S01]  /*14f0*/  LOP3.LUT R7, R7, 0xfffffff8, RZ, 0xc0, !PT ;  /* 0xfffffff807077812 */ /* 0x000fe200078ec0ff */
[----:B0-----:R-:W-:Y:S01]  /*1500*/  ULEA UR46, UR4, UR46, 0x18 ;  /* 0x0000002e042e7291 */ /* 0x001fe2000f8ec03f */
[----:B------:R-:W-:Y:S01]  /*1510*/  LEA.HI R0, R60, R60, RZ, 0x1 ;  /* 0x0000003c3c007211 */ /* 0x000fe200078f08ff */
[----:B------:R-:W-:Y:S01]  /*1520*/  IMAD.U32 R63, RZ, RZ, UR45 ;  /* 0x0000002dff3f7e24 */ /* 0x000fe2000f8e00ff */
[----:B------:R-:W-:Y:S01]  /*1530*/  SHF.R.U32.HI R4, RZ, 0x3, R3 ;  /* 0x00000003ff047819 */ /* 0x000fe20000011603 */
[----:B------:R-:W-:Y:S01]  /*1540*/  IMAD.IADD R58, R58, 0x1, -R7 ;  /* 0x000000013a3a7824 */ /* 0x000fe200078e0a07 */
[----:B------:R-:W-:Y:S01]  /*1550*/  LOP3.LUT R3, R3, 0x30, R62, 0xf8, !PT ;  /* 0x0000003003037812 */ /* 0x000fe200078ef83e */
[----:B------:R-:W-:Y:S01]  /*1560*/  IMAD.SHL.U32 R0, R0, 0x100, RZ ;  /* 0x0000010000007824 */ /* 0x000fe200078e00ff */
[----:B------:R-:W-:Y:S01]  /*1570*/  ISETP.NE.AND P1, PT, R12, RZ, PT ;  /* 0x000000ff0c00720c */ /* 0x000fe20003f25270 */
[----:B------:R-:W-:Y:S01]  /*1580*/  ULDC UR4, c[0x0][0x284] ;  /* 0x0000a10000047ab9 */ /* 0x000fe20000000800 */
[----:B------:R-:W-:Y:S01]  /*1590*/  LOP3.LUT R3, R3, R4, RZ, 0x3c, !PT ;  /* 0x0000000403037212 */ /* 0x000fe200078e3cff */
[----:B------:R-:W-:Y:S01]  /*15a0*/  UIADD3 UR49, UR46, 0xf0, URZ ;  /* 0x000000f02e317890 */ /* 0x000fe2000fffe03f */
[----:B------:R-:W-:-:S02]  /*15b0*/  LOP3.LUT R61, R0, 0xfffffe00, RZ, 0xc0, !PT ;  /* 0xfffffe00003d7812 */ /* 0x000fc400078ec0ff */
[--C-:B------:R-:W-:Y:S01]  /*15c0*/  SHF.R.S32.HI R59, RZ, 0x1f, R58.reuse ;  /* 0x0000001fff3b7819 */ /* 0x100fe2000001143a */
[----:B------:R-:W-:Y:S01]  /*15d0*/  UIADD3 UR50, UR45, UR49, URZ ;  /* 0x000000312d327290 */ /* 0x000fe2000fffe03f */
[----:B------:R-:W-:Y:S02]  /*15e0*/  LOP3.LUT R64, R63, 0x8, RZ, 0xc0, !PT ;  /* 0x000000083f407812 */ /* 0x000fe400078ec0ff */
[--C-:B------:R-:W-:Y:S02]  /*15f0*/  IADD3 R61, R3, R61, R58.reuse ;  /* 0x0000003d033d7210 */ /* 0x100fe40007ffe03a */
[--C-:B------:R-:W-:Y:S01]  /*1600*/  IADD3 R62, -R62, UR4, -R58.reuse ;  /* 0x000000043e3e7c10 */ /* 0x100fe2000fffe93a */
[----:B------:R-:W-:Y:S01]  /*1610*/  IMAD.WIDE R58, R5, 0x10, R58 ;  /* 0x00000010053a7825 */ /* 0x000fe200078e023a */
[----:B------:R-:W-:Y:S02]  /*1620*/  SEL R67, RZ, 0x1, P1 ;  /* 0x00000001ff437807 */ /* 0x000fe40000800000 */
[----:B------:R-:W-:-:S02]  /*1630*/  LOP3.LUT R63, R63, 0x8, RZ, 0xc, !PT ;  /* 0x000000083f3f7812 */ /* 0x000fc400078e0cff */
[----:B------:R-:W-:Y:S02]  /*1640*/  LOP3.LUT R64, R64, 0x18, RZ, 0x3c, !PT ;  /* 0x0000001840407812 */ /* 0x000fe400078e3cff */
[----:B------:R-:W-:-:S07]  /*1650*/  SEL R65, R65, 0x90, !P0 ;  /* 0x0000009041417807 */ /* 0x000fce0004000000 */
.L_x_114:
[----:B------:R-:W-:Y:S01]  /*1660*/  SHF.L.U32 R3, R67, 0x1f, RZ ;  /* 0x0000001f43037819 */ /* 0x000fe200000006ff */
[----:B------:R-:W-:-:S04]  /*1670*/  IMAD.U32 R66, RZ, RZ, UR49 ;  /* 0x00000031ff427e24 */ /* 0x000fc8000f8e00ff */
[----:B------:R-:W0:Y:S02]  /*1680*/  SYNCS.PHASECHK.TRANS64.TRYWAIT P0, [R66+UR45], R3 ;  /* 0x00000003420075a7 */ /* 0x000e24000800016d */
[----:B012-4-:R-:W-:Y:S05]  /*1690*/  @!P0 BRA `(.L_x_16) ;  /* 0x0000006c00008947 */ /* 0x017fea0003800000 */
.L_x_148:
[----:B------:R-:W-:-:S04]  /*16a0*/  UIADD3 UR4, UR46, 0x800, URZ ;  /* 0x000008002e047890 */ /* 0x000fc8000fffe03f */
[----:B------:R-:W-:-:S06]  /*16b0*/  ULOP3.LUT UP0, URZ, UR4, 0x1bf, URZ, 0xc0, !UPT ;  /* 0x000001bf043f7892 */ /* 0x000fcc000f80c03f */
[----:B------:R-:W-:-:S13]  /*16c0*/  PLOP3.LUT P0, PT, PT, PT, UP0, 0x80, 0x0 ;  /* 0x000000000000781c */ /* 0x000fda0003f0f008 */
[----:B------:R-:W-:Y:S05]  /*16d0*/  @!P0 BRA `(.L_x_17) ;  /* 0x0000000000408947 */ /* 0x000fea0003800000 */
[----:B0-----:R-:W-:Y:S01]  /*16e0*/  MOV R0, 0x0 ;  /* 0x0000000000007802 */ /* 0x001fe20000000f00 */
[----:B------:R-:W-:Y:S01]  /*16f0*/  ULDC.64 UR4, c[0x4][0x70] ;  /* 0x01001c0000047ab9 */ /* 0x000fe20000000a00 */
[----:B------:R-:W-:Y:S01]  /*1700*/  ULDC.64 UR6, c[0x4][0x8] ;  /* 0x0100020000067ab9 */ /* 0x000fe20000000a00 */
[----:B------:R-:W-:Y:S01]  /*1710*/  IMAD.U32 R4, RZ, RZ, UR4 ;  /* 0x00000004ff047e24 */ /* 0x000fe2000f8e00ff */
[----:B------:R0:W1:Y:S01]  /*1720*/  LDC.64 R14, c[0x4][R0] ;  /* 0x01000000000e7b82 */ /* 0x0000620000000a00 */
[----:B------:R-:W-:Y:S01]  /*1730*/  IMAD.U32 R5, RZ, RZ, UR5 ;  /* 0x00000005ff057e24 */ /* 0x000fe2000f8e00ff */
[----:B------:R-:W-:Y:S01]  /*1740*/  ULDC.64 UR4, c[0x4][0x78] ;  /* 0x01001e0000047ab9 */ /* 0x000fe20000000a00 */
[----:B------:R-:W-:Y:S02]  /*1750*/  IMAD.U32 R10, RZ, RZ, UR6 ;  /* 0x00000006ff0a7e24 */ /* 0x000fe4000f8e00ff */
[----:B------:R-:W-:Y:S02]  /*1760*/  IMAD.U32 R6, RZ, RZ, UR4 ;  /* 0x00000004ff067e24 */ /* 0x000fe4000f8e00ff */
[----:B------:R-:W-:-:S02]  /*1770*/  IMAD.U32 R7, RZ, RZ, UR5 ;  /* 0x00000005ff077e24 */ /* 0x000fc4000f8e00ff */
[----:B------:R-:W-:Y:S02]  /*1780*/  IMAD.U32 R11, RZ, RZ, UR7 ;  /* 0x00000007ff0b7e24 */ /* 0x000fe4000f8e00ff */
[----:B------:R-:W-:Y:S02]  /*1790*/  IMAD.MOV.U32 R8, RZ, RZ, 0x70 ;  /* 0x00000070ff087424 */ /* 0x000fe400078e00ff */
[----:B------:R-:W-:Y:S02]  /*17a0*/  IMAD.MOV.U32 R12, RZ, RZ, 0x1 ;  /* 0x00000001ff0c7424 */ /* 0x000fe400078e00ff */
[----:B0-----:R-:W-:-:S07]  /*17b0*/  IMAD.MOV.U32 R13, RZ, RZ, RZ ;  /* 0x000000ffff0d7224 */ /* 0x001fce00078e00ff */
[----:B------:R-:W-:-:S07]  /*17c0*/  LEPC R20, `(.L_x_17) ;  /* 0x000000001014794e */ /* 0x000fce0000000000 */
[----:B-1---5:R-:W-:Y:S05]  /*17d0*/  CALL.ABS.NOINC R14 ;  /* 0x000000000e007343 */ /* 0x022fea0003c00000 */
.L_x_17:
[----:B------:R-:W-:-:S04]  /*17e0*/  IMAD.U32 R24, RZ, RZ, UR46 ;  /* 0x0000002eff187e24 */ /* 0x000fc8000f8e00ff */
[----:B------:R-:W-:-:S05]  /*17f0*/  VIADD R24, R24, 0x1c800 ;  /* 0x0001c80018187836 */ /* 0x000fca0000000000 */
[----:B------:R-:W-:-:S13]  /*1800*/  LOP3.LUT P0, RZ, R24, 0x3ff, RZ, 0xc0, !PT ;  /* 0x000003ff18ff7812 */ /* 0x000fda000780c0ff */
[----:B------:R-:W-:Y:S05]  /*1810*/  @!P0 BRA `(.L_x_18) ;  /* 0x00000000007c8947 */ /* 0x000fea0003800000 */
[----:B------:R-:W-:Y:S01]  /*1820*/  MOV R23, 0x0 ;  /* 0x0000000000177802 */ /* 0x000fe20000000f00 */
[----:B------:R-:W-:Y:S01]  /*1830*/  ULDC.64 UR4, c[0x4][0x70] ;  /* 0x01001c0000047ab9 */ /* 0x000fe20000000a00 */
[----:B------:R-:W-:Y:S01]  /*1840*/  ULDC.64 UR6, c[0x4][0x78] ;  /* 0x01001e0000067ab9 */ /* 0x000fe20000000a00 */
[----:B------:R-:W-:Y:S01]  /*1850*/  IMAD.U32 R4, RZ, RZ, UR4 ;  /* 0x00000004ff047e24 */ /* 0x000fe2000f8e00ff */
[----:B------:R1:W2:Y:S01]  /*1860*/  LDC.64 R14, c[0x4][R23] ;  /* 0x01000000170e7b82 */ /* 0x0002a20000000a00 */
        /* <DEDUP_REMOVED lines=8> */
[----:B-1----:R-:W-:-:S07]  /*18f0*/  IMAD.MOV.U32 R13, RZ, RZ, RZ ;  /* 0x000000ffff0d7224 */ /* 0x002fce00078e00ff */
[----:B------:R-:W-:-:S07]  /*1900*/  LEPC R20, `(.L_x_19) ;  /* 0x000000001014794e */ /* 0x000fce0000000000 */
[----:B0-2--5:R-:W-:Y:S05]  /*1910*/  CALL.ABS.NOINC R14 ;  /* 0x000000000e007343 */ /* 0x025fea0003c00000 */
.L_x_19:
[----:B------:R0:W1:Y:S01]  /*1920*/  LDC.64 R14, c[0x4][R23] ;  /* 0x01000000170e7b82 */ /* 0x0000620000000a00 */
[----:B------:R-:W-:Y:S01]  /*1930*/  ULDC.64 UR4, c[0x4][0x70] ;  /* 0x01001c0000047ab9 */ /* 0x000fe20000000a00 */
[----:B------:R-:W-:Y:S01]  /*1940*/  ULDC.64 UR6, c[0x4][0x10] ;  /* 0x0100040000067ab9 */ /* 0x000fe20000000a00 */
[----:B------:R-:W-:Y:S02]  /*1950*/  IMAD.U32 R4, RZ, RZ, UR4 ;  /* 0x00000004ff047e24 */ /* 0x000fe4000f8e00ff */
        /* <DEDUP_REMOVED lines=10> */
[----:B-1----:R-:W-:Y:S05]  /*1a00*/  CALL.ABS.NOINC R14 ;  /* 0x000000000e007343 */ /* 0x002fea0003c00000 */
.L_x_18:
[----:B------:R-:W-:-:S06]  /*1a10*/  ULOP3.LUT UR4, UR42, 0x1, URZ, 0xfc, !UPT ;  /* 0x000000012a047892 */ /* 0x000fcc000f8efc3f */
[----:B0-----:R-:W-:Y:S01]  /*1a20*/  IMAD.U32 R0, RZ, RZ, UR4 ;  /* 0x00000004ff007e24 */ /* 0x001fe2000f8e00ff */
[----:B------:R-:W-:-:S04]  /*1a30*/  UMOV UR4, 0xffffffff ;  /* 0xffffffff00047882 */ /* 0x000fc80000000000 */
[----:B------:R-:W-:Y:S01]  /*1a40*/  ISETP.NE.AND P0, PT, R0, 0x3, PT ;  /* 0x000000030000780c */ /* 0x000fe20003f05270 */
[----:B------:R-:W-:-:S12]  /*1a50*/  BRA.DIV UR4, `(.L_x_20) ;  /* 0x0000006a04287947 */ /* 0x000fd8000b800000 */
.L_x_150:
[----:B------:R-:W-:Y:S05]  /*1a60*/  @!P0 BRA `(.L_x_21) ;  /* 0x0000000000048947 */ /* 0x000fea0003800000 */
[----:B------:R-:W-:Y:S01]  /*1a70*/  BPT.TRAP 0x1 ;  /* 0x000000040000795c */ /* 0x000fe20000300000 */
.L_x_21:
[----:B------:R-:W-:Y:S02]  /*1a80*/  IMAD.U32 R3, RZ, RZ, UR41 ;  /* 0x00000029ff037e24 */ /* 0x000fe4000f8e00ff */
[----:B------:R-:W-:-:S03]  /*1a90*/  IMAD.U32 R0, RZ, RZ, UR40 ;  /* 0x00000028ff007e24 */ /* 0x000fc6000f8e00ff */
[----:B------:R-:W-:Y:S02]  /*1aa0*/  LEA R3, R3, UR46, 0x3 ;  /* 0x0000002e03037c11 */ /* 0x000fe4000f8e18ff */
[----:B------:R-:W-:-:S04]  /*1ab0*/  SHF.L.U32 R0, R0, 0x1f, RZ ;  /* 0x0000001f00007819 */ /* 0x000fc800000006ff */
[----:B------:R0:W1:Y:S01]  /*1ac0*/  SYNCS.PHASECHK.TRANS64.TRYWAIT P1, [R3+URZ], R0 ;  /* 0x00000000030075a7 */ /* 0x000062000802017f */
[----:B------:R-:W-:Y:S05]  /*1ad0*/  @!P0 BRA `(.L_x_22) ;  /* 0x0000000000048947 */ /* 0x000fea0003800000 */
[----:B------:R-:W-:Y:S01]  /*1ae0*/  BPT.TRAP 0x1 ;  /* 0x000000040000795c */ /* 0x000fe20000300000 */
.L_x_22:
[----:B-1----:R-:W-:Y:S05]  /*1af0*/  @P1 BRA `(.L_x_23) ;  /* 0x0000000000081947 */ /* 0x002fea0003800000 */
[----:B------:R-:W1:Y:S02]  /*1b00*/  SYNCS.PHASECHK.TRANS64.TRYWAIT P1, [R3+URZ], R0 ;  /* 0x00000000030075a7 */ /* 0x000e64000802017f */
[----:B-1----:R-:W-:Y:S05]  /*1b10*/  @!P1 BRA `(.L_x_24) ;  /* 0x0000006800149947 */ /* 0x002fea0003800000 */
.L_x_23:
[----:B------:R-:W-:-:S04]  /*1b20*/  UIADD3 UR4, UR41, 0x1, URZ ;  /* 0x0000000129047890 */ /* 0x000fc8000fffe03f */
[----:B------:R-:W-:Y:S02]  /*1b30*/  UISETP.NE.AND UP0, UPT, UR4, 0xe, UPT ;  /* 0x0000000e0400788c */ /* 0x000fe4000bf05270 */
[----:B01----:R-:W-:Y:S02]  /*1b40*/  IMAD.U32 R0, RZ, RZ, UR4 ;  /* 0x00000004ff007e24 */ /* 0x003fe4000f8e00ff */
[----:B------:R-:W-:Y:S02]  /*1b50*/  USEL UR4, URZ, 0x1, UP0 ;  /* 0x000000013f047887 */ /* 0x000fe40008000000 */
[----:B------:R-:W-:Y:S02]  /*1b60*/  PLOP3.LUT P1, PT, PT, PT, UP0, 0x80, 0x0 ;  /* 0x000000000000781c */ /* 0x000fe40003f2f008 */
[----:B------:R-:W-:Y:S02]  /*1b70*/  ULOP3.LUT UR4, UR40, UR4, URZ, 0x3c, !UPT ;  /* 0x0000000428047292 */ /* 0x000fe4000f8e3c3f */
[----:B------:R-:W-:-:S04]  /*1b80*/  SEL R0, R0, RZ, P1 ;  /* 0x000000ff00007207 */ /* 0x000fc80000800000 */
[----:B------:R-:W-:Y:S01]  /*1b90*/  IMAD.U32 R77, RZ, RZ, UR4 ;  /* 0x00000004ff4d7e24 */ /* 0x000fe2000f8e00ff */
[----:B------:R-:W-:Y:S06]  /*1ba0*/  @!P0 BRA `(.L_x_25) ;  /* 0x0000000000048947 */ /* 0x000fec0003800000 */
[----:B------:R-:W-:Y:S01]  /*1bb0*/  BPT.TRAP 0x1 ;  /* 0x000000040000795c */ /* 0x000fe20000300000 */
.L_x_25:
[----:B------:R-:W-:Y:S01]  /*1bc0*/  IMAD.U32 R4, RZ, RZ, UR41 ;  /* 0x00000029ff047e24 */ /* 0x000fe2000f8e00ff */
[----:B------:R-:W-:Y:S02]  /*1bd0*/  LEA R3, R0, UR46, 0x3 ;  /* 0x0000002e00037c11 */ /* 0x000fe4000f8e18ff */
[----:B------:R-:W-:Y:S01]  /*1be0*/  SHF.L.U32 R82, R77, 0x1f, RZ ;  /* 0x0000001f4d527819 */ /* 0x000fe200000006ff */
[----:B------:R-:W-:Y:S01]  /*1bf0*/  IMAD R4, R4, 0x2000, R61 ;  /* 0x0000200004047824 */ /* 0x000fe200078e023d */
[----:B------:R-:W-:Y:S02]  /*1c00*/  ISETP.NE.AND P2, PT, RZ, UR47, PT ;  /* 0x0000002fff007c0c */ /* 0x000fe4000bf45270 */
[----:B------:R0:W1:Y:S01]  /*1c10*/  SYNCS.PHASECHK.TRANS64.TRYWAIT P1, [R3+URZ], R82 ;  /* 0x00000052030075a7 */ /* 0x000062000802017f */
[----:B------:R-:W-:Y:S01]  /*1c20*/  VIADD R6, R4, UR46 ;  /* 0x0000002e04067c36 */ /* 0x000fe20008000000 */
[----:B------:R0:W2:Y:S09]  /*1c30*/  LDS.U8 R5, [R4+UR46+0x800] ;  /* 0x0008002e04057984 */ /* 0x0000b20008000000 */
[----:B------:R-:W-:Y:S05]  /*1c40*/  WARPSYNC.ALL ;  /* 0x0000000000007948 */ /* 0x000fea0003800000 */
[----:B------:R-:W-:Y:S01]  /*1c50*/  IMAD.IADD R78, R65, 0x1, R6 ;  /* 0x00000001414e7824 */ /* 0x000fe200078e0206 */
[----:B------:R-:W2:Y:S04]  /*1c60*/  LDS.U8 R8, [R4+UR46+0x840] ;  /* 0x0008402e04087984 */ /* 0x000ea80008000000 */
[----:B------:R-:W-:Y:S04]  /*1c70*/  LDS.U8 R7, [R4+UR46+0x808] ;  /* 0x0008082e04077984 */ /* 0x000fe80008000000 */
[----:B------:R-:W3:Y:S04]  /*1c80*/  LDS.U8 R12, [R4+UR46+0x848] ;  /* 0x0008482e040c7984 */ /* 0x000ee80008000000 */
[----:B------:R-:W-:Y:S04]  /*1c90*/  LDS.U8 R9, [R4+UR46+0xc00] ;  /* 0x000c002e04097984 */ /* 0x000fe80008000000 */
[----:B------:R-:W4:Y:S04]  /*1ca0*/  LDS.U8 R26, [R4+UR46+0xc40] ;  /* 0x000c402e041a7984 */ /* 0x000f280008000000 */
[----:B------:R-:W-:Y:S04]  /*1cb0*/  LDS.U8 R11, [R4+UR46+0xc08] ;  /* 0x000c082e040b7984 */ /* 0x000fe80008000000 */
[----:B------:R-:W0:Y:S04]  /*1cc0*/  LDS.U8 R30, [R4+UR46+0xc48] ;  /* 0x000c482e041e7984 */ /* 0x000e280008000000 */
[----:B------:R-:W-:Y:S04]  /*1cd0*/  LDS.U8 R13, [R4+UR46+0x1000] ;  /* 0x0010002e040d7984 */ /* 0x000fe80008000000 */
[----:B------:R-:W1:Y:S04]  /*1ce0*/  LDS.U8 R36, [R4+UR46+0x1040] ;  /* 0x0010402e04247984 */ /* 0x000e680008000000 */
[----:B------:R-:W-:Y:S04]  /*1cf0*/  LDS.U8 R15, [R4+UR46+0x1008] ;  /* 0x0010082e040f7984 */ /* 0x000fe80008000000 */
[----:B------:R-:W1:Y:S01]  /*1d00*/  LDS.U8 R40, [R4+UR46+0x1048] ;  /* 0x0010482e04287984 */ /* 0x000e620008000000 */
[----:B--2---:R-:W-:-:S03]  /*1d10*/  PRMT R5, R8, 0x7604, R5 ;  /* 0x0000760408057816 */ /* 0x004fc60000000005 */
[----:B------:R-:W-:Y:S04]  /*1d20*/  LDS.U8 R21, [R4+UR46+0x1400] ;  /* 0x0014002e04157984 */ /* 0x000fe80008000000 */
[----:B------:R-:W2:Y:S01]  /*1d30*/  LDS.U8 R46, [R4+UR46+0x1440] ;  /* 0x0014402e042e7984 */ /* 0x000ea20008000000 */
[----:B---3--:R-:W-:-:S03]  /*1d40*/  PRMT R7, R12, 0x7604, R7 ;  /* 0x000076040c077816 */ /* 0x008fc60000000007 */
[----:B------:R-:W-:Y:S04]  /*1d50*/  LDS.U8 R23, [R4+UR46+0x1408] ;  /* 0x0014082e04177984 */ /* 0x000fe80008000000 */
[----:B------:R-:W3:Y:S01]  /*1d60*/  LDS.U8 R50, [R4+UR46+0x1448] ;  /* 0x0014482e04327984 */ /* 0x000ee20008000000 */
[----:B----4-:R-:W-:-:S03]  /*1d70*/  PRMT R9, R26, 0x7604, R9 ;  /* 0x000076041a097816 */ /* 0x010fc60000000009 */
[----:B------:R-:W4:Y:S04]  /*1d80*/  LDS.U8 R6, [R78+0x800] ;  /* 0x000800004e067984 */ /* 0x000f280000000000 */
[----:B------:R-:W4:Y:S01]  /*1d90*/  LDS.U8 R14, [R78+0x808] ;  /* 0x000808004e0e7984 */ /* 0x000f220000000000 */
[----:B0-----:R-:W-:-:S03]  /*1da0*/  PRMT R11, R30, 0x7604, R11 ;  /* 0x000076041e0b7816 */ /* 0x001fc6000000000b */
[----:B------:R-:W0:Y:S04]  /*1db0*/  LDS.U8 R28, [R78+0xc00] ;  /* 0x000c00004e1c7984 */ /* 0x000e280000000000 */
[----:B------:R-:W0:Y:S01]  /*1dc0*/  LDS.U8 R32, [R78+0xc08] ;  /* 0x000c08004e207984 */ /* 0x000e220000000000 */
[----:B-1----:R-:W-:-:S03]  /*1dd0*/  PRMT R13, R36, 0x7604, R13 ;  /* 0x00007604240d7816 */ /* 0x002fc6000000000d */
[----:B------:R-:W1:Y:S04]  /*1de0*/  LDS.U8 R38, [R78+0x1000] ;  /* 0x001000004e267984 */ /* 0x000e680000000000 */
[----:B------:R-:W1:Y:S01]  /*1df0*/  LDS.U8 R42, [R78+0x1008] ;  /* 0x001008004e2a7984 */ /* 0x000e620000000000 */
[----:B------:R-:W-:-:S03]  /*1e00*/  PRMT R15, R40, 0x7604, R15 ;  /* 0x00007604280f7816 */ /* 0x000fc6000000000f */
[----:B------:R-:W1:Y:S04]  /*1e10*/  LDS.U8 R48, [R78+0x1400] ;  /* 0x001400004e307984 */ /* 0x000e680000000000 */
[----:B------:R-:W1:Y:S01]  /*1e20*/  LDS.U8 R52, [R78+0x1408] ;  /* 0x001408004e347984 */ /* 0x000e620000000000 */
[----:B--2---:R-:W-:-:S03]  /*1e30*/  PRMT R21, R46, 0x7604, R21 ;  /* 0x000076042e157816 */ /* 0x004fc60000000015 */
[----:B------:R-:W2:Y:S04]  /*1e40*/  LDS.U8 R10, [R78+0x840] ;  /* 0x000840004e0a7984 */ /* 0x000ea80000000000 */
[----:B------:R-:W2:Y:S01]  /*1e50*/  LDS.U8 R20, [R78+0x848] ;  /* 0x000848004e147984 */ /* 0x000ea20000000000 */
[----:B---3--:R-:W-:-:S03]  /*1e60*/  PRMT R23, R50, 0x7604, R23 ;  /* 0x0000760432177816 */ /* 0x008fc60000000017 */
[----:B------:R-:W3:Y:S01]  /*1e70*/  LDS.U8 R74, [R78+0xc40] ;  /* 0x000c40004e4a7984 */ /* 0x000ee20000000000 */
[----:B----4-:R-:W-:-:S03]  /*1e80*/  PRMT R5, R6, 0x7054, R5 ;  /* 0x0000705406057816 */ /* 0x010fc60000000005 */
[----:B------:R-:W4:Y:S01]  /*1e90*/  LDS.U8 R34, [R78+0xc48] ;  /* 0x000c48004e227984 */ /* 0x000f220000000000 */
[----:B------:R-:W-:-:S03]  /*1ea0*/  PRMT R7, R14, 0x7054, R7 ;  /* 0x000070540e077816 */ /* 0x000fc60000000007 */
[----:B------:R-:W4:Y:S01]  /*1eb0*/  LDS.U8 R68, [R78+0x1040] ;  /* 0x001040004e447984 */ /* 0x000f220000000000 */
[----:B0-----:R-:W-:-:S03]  /*1ec0*/  PRMT R9, R28, 0x7054, R9 ;  /* 0x000070541c097816 */ /* 0x001fc60000000009 */
[----:B------:R-:W0:Y:S01]  /*1ed0*/  LDS.U8 R44, [R78+0x1048] ;  /* 0x001048004e2c7984 */ /* 0x000e220000000000 */
[----:B------:R-:W-:-:S03]  /*1ee0*/  PRMT R11, R32, 0x7054, R11 ;  /* 0x00007054200b7816 */ /* 0x000fc6000000000b */
[----:B------:R-:W0:Y:S01]  /*1ef0*/  LDS.U8 R70, [R78+0x1440] ;  /* 0x001440004e467984 */ /* 0x000e220000000000 */
[----:B-1----:R-:W-:-:S03]  /*1f00*/  PRMT R13, R38, 0x7054, R13 ;  /* 0x00007054260d7816 */ /* 0x002fc6000000000d */
[----:B------:R-:W1:Y:S01]  /*1f10*/  LDS.U8 R54, [R78+0x1448] ;  /* 0x001448004e367984 */ /* 0x000e620000000000 */
[----:B------:R-:W-:Y:S02]  /*1f20*/  PRMT R15, R42, 0x7054, R15 ;  /* 0x000070542a0f7816 */ /* 0x000fe4000000000f */
[----:B------:R-:W-:Y:S02]  /*1f30*/  PRMT R21, R48, 0x7054, R21 ;  /* 0x0000705430157816 */ /* 0x000fe40000000015 */
[----:B------:R-:W-:Y:S02]  /*1f40*/  PRMT R23, R52, 0x7054, R23 ;  /* 0x0000705434177816 */ /* 0x000fe40000000017 */
[----:B--2---:R-:W-:Y:S02]  /*1f50*/  PRMT R72, R10, 0x654, R5 ;  /* 0x000006540a487816 */ /* 0x004fe40000000005 */
[----:B------:R-:W-:Y:S02]  /*1f60*/  PRMT R73, R20, 0x654, R7 ;  /* 0x0000065414497816 */ /* 0x000fe40000000007 */
[----:B---3--:R-:W-:-:S02]  /*1f70*/  PRMT R74, R74, 0x654, R9 ;  /* 0x000006544a4a7816 */ /* 0x008fc40000000009 */
[----:B----4-:R-:W-:Y:S02]  /*1f80*/  PRMT R75, R34, 0x654, R11 ;  /* 0x00000654224b7816 */ /* 0x010fe4000000000b */
[----:B------:R-:W-:Y:S02]  /*1f90*/  PRMT R68, R68, 0x654, R13 ;  /* 0x0000065444447816 */ /* 0x000fe4000000000d */
[----:B0-----:R-:W-:Y:S02]  /*1fa0*/  PRMT R69, R44, 0x654, R15 ;  /* 0x000006542c457816 */ /* 0x001fe4000000000f */
[----:B------:R-:W-:Y:S02]  /*1fb0*/  PRMT R70, R70, 0x654, R21 ;  /* 0x0000065446467816 */ /* 0x000fe40000000015 */
[----:B-1----:R-:W-:Y:S02]  /*1fc0*/  PRMT R71, R54, 0x654, R23 ;  /* 0x0000065436477816 */ /* 0x002fe40000000017 */
[----:B------:R-:W-:Y:S01]  /*1fd0*/  R2UR UR4, R24 ;  /* 0x00000000180472ca */ /* 0x000fe200000e0000 */
[----:B------:R-:W-:Y:S01]  /*1fe0*/  UMOV UR7, 0x40000040 ;  /* 0x4000004000077882 */ /* 0x000fe20000000000 */
[----:B------:R-:W-:-:S11]  /*1ff0*/  WARPGROUP.ARRIVE ;  /* 0x00000000000079c5 */ /* 0x000fd60000000000 */
[----:B------:R-:W-:-:S04]  /*2000*/  USHF.R.U32.HI UR4, URZ, 0x4, UR4 ;  /* 0x000000043f047899 */ /* 0x000fc80008011604 */
[----:B------:R-:W-:-:S04]  /*2010*/  ULOP3.LUT UR4, UR4, 0x3fff, URZ, 0xc0, !UPT ;  /* 0x00003fff04047892 */ /* 0x000fc8000f8ec03f */
[----:B------:R-:W-:-:S04]  /*2020*/  ULOP3.LUT UR8, UR4, 0x10000, URZ, 0xfc, !UPT ;  /* 0x0001000004087892 */ /* 0x000fc8000f8efc3f */
[----:B------:R-:W-:-:S07]  /*2030*/  ULEA UR4, UR41, UR8, 0x9 ;  /* 0x0000000829047291 */ /* 0x000fce000f8e483f */
[----:B------:R-:W-:Y:S02]  /*2040*/  UMOV UR6, UR4 ;  /* 0x0000000400067c82 */ /* 0x000fe40008000000 */
[----:B------:R-:W-:Y:S01]  /*2050*/  QGMMA.64x64x32.F32.E4M3.E5M2 R24, R72, gdesc[UR4], RZ, !UPT, gsb0 ;  /* 0x00e0000448187df3 */ /* 0x000fe2000c0028ff */
[----:B------:R-:W-:Y:S01]  /*2060*/  UIADD3 UR6, UR4, 0x2, URZ ;  /* 0x0000000204067890 */ /* 0x000fe2000fffe03f */
[----:B------:R-:W-:Y:S01]  /*2070*/  UMOV UR7, 0x40000040 ;  /* 0x4000004000077882 */ /* 0x000fe20000000000 */
[----:B------:R-:W-:Y:S02]  /*2080*/  WARPGROUP.DEPBAR.LE gsb0, 0x0 ;  /* 0x00008000000079c5 */ /* 0x000fe40000010000 */
[----:B------:R-:W-:-:S06]  /*2090*/  WARPGROUP.ARRIVE ;  /* 0x00000000000079c5 */ /* 0x000fcc0000000000 */
[----:B------:R-:W-:Y:S01]  /*20a0*/  QGMMA.64x64x32.F32.E4M3.E5M2 R24, R68, gdesc[UR4], R24, gsb0 ;  /* 0x00e0000444187df3 */ /* 0x000fe20008002818 */
[----:B------:R-:W-:Y:S01]  /*20b0*/  UIADD3 UR6, UR4, 0x4, URZ ;  /* 0x0000000404067890 */ /* 0x000fe2000fffe03f */
[----:B------:R-:W-:Y:S01]  /*20c0*/  UMOV UR7, 0x40000040 ;  /* 0x4000004000077882 */ /* 0x000fe20000000000 */
[----:B------:R-:W-:Y:S01]  /*20d0*/  UIADD3 UR4, UR4, 0x6, URZ ;  /* 0x0000000604047890 */ /* 0x000fe2000fffe03f */
[----:B------:R-:W-:Y:S02]  /*20e0*/  WARPGROUP.DEPBAR.LE gsb0, 0x0 ;  /* 0x00008000000079c5 */ /* 0x000fe40000010000 */
[----:B------:R-:W-:Y:S04]  /*20f0*/  LDS.U8 R5, [R4+UR46+0x1800] ;  /* 0x0018002e04057984 */ /* 0x000fe80008000000 */
[----:B------:R-:W0:Y:S04]  /*2100*/  LDS.U8 R6, [R4+UR46+0x1840] ;  /* 0x0018402e04067984 */ /* 0x000e280008000000 */
[----:B------:R-:W-:Y:S04]  /*2110*/  LDS.U8 R7, [R4+UR46+0x1808] ;  /* 0x0018082e04077984 */ /* 0x000fe80008000000 */
[----:B------:R-:W1:Y:S04]  /*2120*/  LDS.U8 R10, [R4+UR46+0x1848] ;  /* 0x0018482e040a7984 */ /* 0x000e680008000000 */
[----:B------:R-:W-:Y:S04]  /*2130*/  LDS.U8 R9, [R4+UR46+0x1c00] ;  /* 0x001c002e04097984 */ /* 0x000fe80008000000 */
[----:B------:R-:W2:Y:S04]  /*2140*/  LDS.U8 R20, [R4+UR46+0x1c40] ;  /* 0x001c402e04147984 */ /* 0x000ea80008000000 */
[----:B------:R-:W-:Y:S04]  /*2150*/  LDS.U8 R13, [R4+UR46+0x1c08] ;  /* 0x001c082e040d7984 */ /* 0x000fe80008000000 */
[----:B------:R-:W3:Y:S04]  /*2160*/  LDS.U8 R72, [R4+UR46+0x1c48] ;  /* 0x001c482e04487984 */ /* 0x000ee80008000000 */
[----:B------:R-:W4:Y:S04]  /*2170*/  LDS.U8 R8, [R78+0x1800] ;  /* 0x001800004e087984 */ /* 0x000f280000000000 */
[----:B------:R-:W4:Y:S04]  /*2180*/  LDS.U8 R12, [R78+0x1808] ;  /* 0x001808004e0c7984 */ /* 0x000f280000000000 */
        /* <DEDUP_REMOVED lines=8> */
[----:B--2---:R-:W-:Y:S02]  /*2210*/  PRMT R9, R20, 0x7604, R9 ;  /* 0x0000760414097816 */ /* 0x004fe40000000009 */
[----:B---3--:R-:W-:Y:S02]  /*2220*/  PRMT R13, R72, 0x7604, R13 ;  /* 0x00007604480d7816 */ /* 0x008fe4000000000d */
[----:B----4-:R-:W-:Y:S02]  /*2230*/  PRMT R5, R8, 0x7054, R5 ;  /* 0x0000705408057816 */ /* 0x010fe40000000005 */
[----:B------:R-:W-:-:S02]  /*2240*/  PRMT R7, R12, 0x7054, R7 ;  /* 0x000070540c077816 */ /* 0x000fc40000000007 */
[----:B------:R-:W-:Y:S02]  /*2250*/  PRMT R70, R70, 0x7054, R9 ;  /* 0x0000705446467816 */ /* 0x000fe40000000009 */
[----:B------:R-:W-:Y:S02]  /*2260*/  PRMT R13, R74, 0x7054, R13 ;  /* 0x000070544a0d7816 */ /* 0x000fe4000000000d */
[----:B0-----:R-:W-:Y:S02]  /*2270*/  PRMT R68, R68, 0x654, R5 ;  /* 0x0000065444447816 */ /* 0x001fe40000000005 */
[----:B------:R-:W-:Y:S02]  /*2280*/  PRMT R69, R14, 0x654, R7 ;  /* 0x000006540e457816 */ /* 0x000fe40000000007 */
[----:B-1----:R-:W-:Y:S02]  /*2290*/  PRMT R70, R11, 0x654, R70 ;  /* 0x000006540b467816 */ /* 0x002fe40000000046 */
[----:B------:R-:W-:-:S04]  /*22a0*/  PRMT R71, R76, 0x654, R13 ;  /* 0x000006544c477816 */ /* 0x000fc8000000000d */
[----:B------:R-:W-:-:S06]  /*22b0*/  WARPGROUP.ARRIVE ;  /* 0x00000000000079c5 */ /* 0x000fcc0000000000 */
[----:B------:R-:W-:Y:S01]  /*22c0*/  QGMMA.64x64x32.F32.E4M3.E5M2 R24, R68, gdesc[UR4], R24, gsb0 ;  /* 0x00e0000444187df3 */ /* 0x000fe20008002818 */
[----:B------:R-:W-:Y:S01]  /*22d0*/  UMOV UR6, UR4 ;  /* 0x0000000400067c82 */ /* 0x000fe20008000000 */
[----:B------:R-:W-:Y:S01]  /*22e0*/  UMOV UR7, 0x40000040 ;  /* 0x4000004000077882 */ /* 0x000fe20000000000 */
        /* <DEDUP_REMOVED lines=30> */
[----:B------:R-:W-:Y:S03]  /*24d0*/  QGMMA.64x64x32.F32.E4M3.E5M2 R24, R68, gdesc[UR4], R24, gsb0 ;  /* 0x00e0000444187df3 */ /* 0x000fe60008002818 */
[----:B------:R-:W-:Y:S02]  /*24e0*/  WARPGROUP.DEPBAR.LE gsb0, 0x0 ;  /* 0x00008000000079c5 */ /* 0x000fe40000010000 */
[----:B------:R-:W-:Y:S05]  /*24f0*/  @!P2 BRA `(.L_x_26) ;  /* 0x00000014005ca947 */ /* 0x000fea0003800000 */
[----:B------:R-:W-:Y:S05]  /*2500*/  @!P0 BRA `(.L_x_27) ;  /* 0x0000000000048947 */ /* 0x000fea0003800000 */
[----:B------:R-:W-:Y:S01]  /*2510*/  BPT.TRAP 0x1 ;  /* 0x000000040000795c */ /* 0x000fe20000300000 */
.L_x_27:
[----:B------:R-:W-:-:S05]  /*2520*/  IMAD.SHL.U32 R80, R0, 0x2000, RZ ;  /* 0x0000200000507824 */ /* 0x000fca00078e00ff */
[----:B------:R-:W-:-:S05]  /*2530*/  IADD3 R4, R80, UR46, R61 ;  /* 0x0000002e50047c10 */ /* 0x000fca000fffe03d */
[----:B------:R-:W-:Y:S01]  /*2540*/  IMAD.IADD R11, R65, 0x1, R4 ;  /* 0x00000001410b7824 */ /* 0x000fe200078e0204 */
[----:B------:R-:W-:Y:S06]  /*2550*/  @P1 BRA `(.L_x_28) ;  /* 0x0000000000081947 */ /* 0x000fec0003800000 */
[----:B------:R-:W0:Y:S02]  /*2560*/  SYNCS.PHASECHK.TRANS64.TRYWAIT P1, [R3+URZ], R82 ;  /* 0x00000052030075a7 */ /* 0x000e24000802017f */
[----:B0-----:R-:W-:Y:S05]  /*2570*/  @!P1 BRA `(.L_x_29) ;  /* 0x0000005c00909947 */ /* 0x001fea0003800000 */
.L_x_28:
[----:B0-----:R-:W-:Y:S01]  /*2580*/  LDS.U8 R3, [R4+0x800] ;  /* 0x0008000004037984 */ /* 0x001fe20000000000 */
[----:B------:R-:W0:Y:S01]  /*2590*/  LDC R13, c[0x0][0x28c] ;  /* 0x0000a300ff0d7b82 */ /* 0x000e220000000800 */
[----:B------:R-:W-:Y:S02]  /*25a0*/  UMOV UR4, UR41 ;  /* 0x0000002900047c82 */ /* 0x000fe40008000000 */
[----:B------:R-:W1:Y:S04]  /*25b0*/  LDS.U8 R6, [R4+0x840] ;  /* 0x0008400004067984 */ /* 0x000e680000000000 */
[----:B------:R-:W-:Y:S04]  /*25c0*/  LDS.U8 R5, [R4+0x808] ;  /* 0x0008080004057984 */ /* 0x000fe80000000000 */
[----:B------:R-:W2:Y:S04]  /*25d0*/  LDS.U8 R12, [R4+0x848] ;  /* 0x00084800040c7984 */ /* 0x000ea80000000000 */
[----:B------:R-:W-:Y:S04]  /*25e0*/  LDS.U8 R7, [R4+0xc00] ;  /* 0x000c000004077984 */ /* 0x000fe80000000000 */
[----:B------:R-:W3:Y:S04]  /*25f0*/  LDS.U8 R68, [R4+0xc40] ;  /* 0x000c400004447984 */ /* 0x000ee80000000000 */
[----:B------:R-:W-:Y:S01]  /*2600*/  LDS.U8 R9, [R4+0xc08] ;  /* 0x000c080004097984 */ /* 0x000fe20000000000 */
[----:B0-----:R-:W-:-:S03]  /*2610*/  ISETP.GE.AND P1, PT, R13, 0x101, PT ;  /* 0x000001010d00780c */ /* 0x001fc60003f26270 */
[----:B------:R-:W0:Y:S04]  /*2620*/  LDS.U8 R74, [R4+0xc48] ;  /* 0x000c4800044a7984 */ /* 0x000e280000000000 */
[----:B------:R-:W4:Y:S04]  /*2630*/  LDS.U8 R8, [R11+0x800] ;  /* 0x000800000b087984 */ /* 0x000f280000000000 */
[----:B------:R-:W4:Y:S04]  /*2640*/  LDS.U8 R14, [R11+0x808] ;  /* 0x000808000b0e7984 */ /* 0x000f280000000000 */
[----:B------:R-:W4:Y:S04]  /*2650*/  LDS.U8 R70, [R11+0xc00] ;  /* 0x000c00000b467984 */ /* 0x000f280000000000 */
[----:B------:R-:W4:Y:S01]  /*2660*/  LDS.U8 R76, [R11+0xc08] ;  /* 0x000c08000b4c7984 */ /* 0x000f220000000000 */
[----:B-1----:R-:W-:-:S03]  /*2670*/  PRMT R3, R6, 0x7604, R3 ;  /* 0x0000760406037816 */ /* 0x002fc60000000003 */
[----:B------:R-:W1:Y:S04]  /*2680*/  LDS.U8 R10, [R11+0x840] ;  /* 0x000840000b0a7984 */ /* 0x000e680000000000 */
[----:B------:R-:W1:Y:S01]  /*2690*/  LDS.U8 R20, [R11+0x848] ;  /* 0x000848000b147984 */ /* 0x000e620000000000 */
[----:B--2---:R-:W-:-:S03]  /*26a0*/  PRMT R5, R12, 0x7604, R5 ;  /* 0x000076040c057816 */ /* 0x004fc60000000005 */
[----:B------:R-:W2:Y:S04]  /*26b0*/  LDS.U8 R72, [R11+0xc40] ;  /* 0x000c40000b487984 */ /* 0x000ea80000000000 */
[----:B------:R-:W2:Y:S01]  /*26c0*/  LDS.U8 R78, [R11+0xc48] ;  /* 0x000c48000b4e7984 */ /* 0x000ea20000000000 */
[----:B---3--:R-:W-:Y:S02]  /*26d0*/  PRMT R7, R68, 0x7604, R7 ;  /* 0x0000760444077816 */ /* 0x008fe40000000007 */
[----:B0-----:R-:W-:Y:S02]  /*26e0*/  PRMT R9, R74, 0x7604, R9 ;  /* 0x000076044a097816 */ /* 0x001fe40000000009 */
[----:B----4-:R-:W-:Y:S02]  /*26f0*/  PRMT R3, R8, 0x7054, R3 ;  /* 0x0000705408037816 */ /* 0x010fe40000000003 */
[----:B------:R-:W-:-:S02]  /*2700*/  PRMT R5, R14, 0x7054, R5 ;  /* 0x000070540e057816 */ /* 0x000fc40000000005 */
[----:B------:R-:W-:Y:S02]  /*2710*/  PRMT R7, R70, 0x7054, R7 ;  /* 0x0000705446077816 */ /* 0x000fe40000000007 */
[----:B------:R-:W-:Y:S02]  /*2720*/  PRMT R9, R76, 0x7054, R9 ;  /* 0x000070544c097816 */ /* 0x000fe40000000009 */
[----:B-1----:R-:W-:Y:S02]  /*2730*/  PRMT R84, R10, 0x654, R3 ;  /* 0x000006540a547816 */ /* 0x002fe40000000003 */
[----:B------:R-:W-:Y:S02]  /*2740*/  PRMT R85, R20, 0x654, R5 ;  /* 0x0000065414557816 */ /* 0x000fe40000000005 */
[----:B--2---:R-:W-:Y:S02]  /*2750*/  PRMT R86, R72, 0x654, R7 ;  /* 0x0000065448567816 */ /* 0x004fe40000000007 */
[----:B------:R-:W-:Y:S01]  /*2760*/  PRMT R87, R78, 0x654, R9 ;  /* 0x000006544e577816 */ /* 0x000fe20000000009 */
[----:B------:R-:W-:Y:S06]  /*2770*/  @!P1 BRA `(.L_x_30) ;  /* 0x0000000800cc9947 */ /* 0x000fec0003800000 */
[----:B------:R-:W-:Y:S01]  /*2780*/  R2UR UR6, R0 ;  /* 0x00000000000672ca */ /* 0x000fe200000e0000 */
[----:B------:R-:W-:Y:S01]  /*2790*/  IMAD.U32 R3, RZ, RZ, UR47 ;  /* 0x0000002fff037e24 */ /* 0x000fe2000f8e00ff */
[----:B------:R-:W-:-:S13]  /*27a0*/  UMOV UR4, UR41 ;  /* 0x0000002900047c82 */ /* 0x000fda0008000000 */
.L_x_38:
[----:B------:R-:W-:-:S04]  /*27b0*/  UIADD3 UR5, UR6, 0x1, URZ ;  /* 0x0000000106057890 */ /* 0x000fc8000fffe03f */
[----:B------:R-:W-:-:S04]  /*27c0*/  UISETP.NE.AND UP0, UPT, UR5, 0xe, UPT ;  /* 0x0000000e0500788c */ /* 0x000fc8000bf05270 */
[----:B------:R-:W-:Y:S02]  /*27d0*/  USEL UR7, URZ, 0x1, UP0 ;  /* 0x000000013f077887 */ /* 0x000fe40008000000 */
[----:B------:R-:W-:-:S04]  /*27e0*/  USEL UR5, UR5, URZ, UP0 ;  /* 0x0000003f05057287 */ /* 0x000fc80008000000 */
[----:B------:R-:W-:Y:S02]  /*27f0*/  LOP3.LUT R77, R77, UR7, RZ, 0x3c, !PT ;  /* 0x000000074d4d7c12 */ /* 0x000fe4000f8e3cff */
[----:B------:R-:W-:Y:S01]  /*2800*/  IMAD.U32 R0, RZ, RZ, UR5 ;  /* 0x00000005ff007e24 */ /* 0x000fe2000f8e00ff */
[----:B------:R-:W-:Y:S06]  /*2810*/  @!P0 BRA `(.L_x_31) ;  /* 0x0000000000048947 */ /* 0x000fec0003800000 */
[----:B------:R-:W-:Y:S01]  /*2820*/  BPT.TRAP 0x1 ;  /* 0x000000040000795c */ /* 0x000fe20000300000 */
.L_x_31:
[----:B------:R-:W-:Y:S01]  /*2830*/  LEA R15, R0, UR46, 0x3 ;  /* 0x0000002e000f7c11 */ /* 0x000fe2000f8e18ff */
[----:B------:R-:W-:Y:S01]  /*2840*/  ULEA UR9, UR6, UR8, 0x9 ;  /* 0x0000000806097291 */ /* 0x000fe2000f8e483f */
[----:B------:R-:W-:Y:S01]  /*2850*/  SHF.L.U32 R78, R77, 0x1f, RZ ;  /* 0x0000001f4d4e7819 */ /* 0x000fe200000006ff */
[----:B------:R-:W-:Y:S01]  /*2860*/  IMAD.U32 R4, RZ, RZ, UR6 ;  /* 0x00000006ff047e24 */ /* 0x000fe2000f8e00ff */
[----:B------:R-:W-:Y:S02]  /*2870*/  UMOV UR7, 0x40000040 ;  /* 0x4000004000077882 */ /* 0x000fe40000000000 */
[----:B------:R0:W1:Y:S01]  /*2880*/  SYNCS.PHASECHK.TRANS64.TRYWAIT P1, [R15+URZ], R78 ;  /* 0x0000004e0f0075a7 */ /* 0x000062000802017f */
[----:B------:R-:W-:Y:S01]  /*2890*/  WARPGROUP.ARRIVE ;  /* 0x00000000000079c5 */ /* 0x000fe20000000000 */
[----:B------:R-:W-:Y:S01]  /*28a0*/  UMOV UR6, UR9 ;  /* 0x0000000900067c82 */ /* 0x000fe20008000000 */
[----:B------:R-:W-:-:S04]  /*28b0*/  IMAD R4, R4, 0x2000, R61 ;  /* 0x0000200004047824 */ /* 0x000fc800078e023d */
[----:B------:R-:W-:Y:S01]  /*28c0*/  QGMMA.64x64x32.F32.E4M3.E5M2 R24, R84, gdesc[UR4], R24, gsb0 ;  /* 0x00e0000454187df3 */ /* 0x000fe20008002818 */
[----:B------:R-:W-:Y:S01]  /*28d0*/  VIADD R8, R4, UR46 ;  /* 0x0000002e04087c36 */ /* 0x000fe20008000000 */
[----:B------:R-:W-:Y:S01]  /*28e0*/  UIADD3 UR6, UR9, 0x2, URZ ;  /* 0x0000000209067890 */ /* 0x000fe2000fffe03f */
[----:B------:R-:W-:Y:S02]  /*28f0*/  UMOV UR7, 0x40000040 ;  /* 0x4000004000077882 */ /* 0x000fe40000000000 */
[----:B------:R-:W-:Y:S01]  /*2900*/  IMAD.IADD R21, R65, 0x1, R8 ;  /* 0x0000000141157824 */ /* 0x000fe200078e0208 */
[----:B------:R-:W-:Y:S02]  /*2910*/  WARPGROUP.DEPBAR.LE gsb0, 0x0 ;  /* 0x00008000000079c5 */ /* 0x000fe40000010000 */
[----:B------:R-:W-:Y:S04]  /*2920*/  LDS.U8 R5, [R4+UR46+0x1000] ;  /* 0x0010002e04057984 */ /* 0x000fe80008000000 */
[----:B------:R-:W2:Y:S04]  /*2930*/  LDS.U8 R6, [R4+UR46+0x1040] ;  /* 0x0010402e04067984 */ /* 0x000ea80008000000 */
[----:B------:R-:W-:Y:S04]  /*2940*/  LDS.U8 R7, [R4+UR46+0x1008] ;  /* 0x0010082e04077984 */ /* 0x000fe80008000000 */
[----:B------:R-:W3:Y:S04]  /*2950*/  LDS.U8 R10, [R4+UR46+0x1048] ;  /* 0x0010482e040a7984 */ /* 0x000ee80008000000 */
[----:B------:R-:W-:Y:S04]  /*2960*/  LDS.U8 R9, [R4+UR46+0x1400] ;  /* 0x0014002e04097984 */ /* 0x000fe80008000000 */
[----:B------:R-:W4:Y:S04]  /*2970*/  LDS.U8 R20, [R4+UR46+0x1440] ;  /* 0x0014402e04147984 */ /* 0x000f280008000000 */
[----:B------:R-:W-:Y:S04]  /*2980*/  LDS.U8 R13, [R4+UR46+0x1408] ;  /* 0x0014082e040d7984 */ /* 0x000fe80008000000 */
[----:B------:R-:W0:Y:S04]  /*2990*/  LDS.U8 R72, [R4+UR46+0x1448] ;  /* 0x0014482e04487984 */ /* 0x000e280008000000 */
[----:B------:R-:W1:Y:S04]  /*29a0*/  LDS.U8 R8, [R21+0x1000] ;  /* 0x0010000015087984 */ /* 0x000e680000000000 */
[----:B------:R-:W1:Y:S04]  /*29b0*/  LDS.U8 R12, [R21+0x1008] ;  /* 0x00100800150c7984 */ /* 0x000e680000000000 */
[----:B------:R-:W1:Y:S04]  /*29c0*/  LDS.U8 R70, [R21+0x1400] ;  /* 0x0014000015467984 */ /* 0x000e680000000000 */
[----:B------:R-:W1:Y:S01]  /*29d0*/  LDS.U8 R74, [R21+0x1408] ;  /* 0x00140800154a7984 */ /* 0x000e620000000000 */
[----:B--2---:R-:W-:-:S03]  /*29e0*/  PRMT R5, R6, 0x7604, R5 ;  /* 0x0000760406057816 */ /* 0x004fc60000000005 */
[----:B------:R-:W2:Y:S04]  /*29f0*/  LDS.U8 R68, [R21+0x1040] ;  /* 0x0010400015447984 */ /* 0x000ea80000000000 */
[----:B------:R-:W2:Y:S01]  /*2a00*/  LDS.U8 R14, [R21+0x1048] ;  /* 0x00104800150e7984 */ /* 0x000ea20000000000 */
[----:B---3--:R-:W-:-:S03]  /*2a10*/  PRMT R7, R10, 0x7604, R7 ;  /* 0x000076040a077816 */ /* 0x008fc60000000007 */
[----:B------:R-:W3:Y:S04]  /*2a20*/  LDS.U8 R11, [R21+0x1440] ;  /* 0x00144000150b7984 */ /* 0x000ee80000000000 */
[----:B------:R-:W3:Y:S01]  /*2a30*/  LDS.U8 R76, [R21+0x1448] ;  /* 0x00144800154c7984 */ /* 0x000ee20000000000 */
[----:B----4-:R-:W-:Y:S02]  /*2a40*/  PRMT R9, R20, 0x7604, R9 ;  /* 0x0000760414097816 */ /* 0x010fe40000000009 */
[----:B0-----:R-:W-:Y:S02]  /*2a50*/  PRMT R13, R72, 0x7604, R13 ;  /* 0x00007604480d7816 */ /* 0x001fe4000000000d */
[----:B-1----:R-:W-:Y:S02]  /*2a60*/  PRMT R5, R8, 0x7054, R5 ;  /* 0x0000705408057816 */ /* 0x002fe40000000005 */
[----:B------:R-:W-:-:S02]  /*2a70*/  PRMT R7, R12, 0x7054, R7 ;  /* 0x000070540c077816 */ /* 0x000fc40000000007 */
[----:B------:R-:W-:Y:S02]  /*2a80*/  PRMT R70, R70, 0x7054, R9 ;  /* 0x0000705446467816 */ /* 0x000fe40000000009 */
[----:B------:R-:W-:Y:S02]  /*2a90*/  PRMT R13, R74, 0x7054, R13 ;  /* 0x000070544a0d7816 */ /* 0x000fe4000000000d */
[----:B--2---:R-:W-:Y:S02]  /*2aa0*/  PRMT R68, R68, 0x654, R5 ;  /* 0x0000065444447816 */ /* 0x004fe40000000005 */
[----:B------:R-:W-:Y:S02]  /*2ab0*/  PRMT R69, R14, 0x654, R7 ;  /* 0x000006540e457816 */ /* 0x000fe40000000007 */
[----:B---3--:R-:W-:Y:S02]  /*2ac0*/  PRMT R70, R11, 0x654, R70 ;  /* 0x000006540b467816 */ /* 0x008fe40000000046 */
[----:B------:R-:W-:-:S04]  /*2ad0*/  PRMT R71, R76, 0x654, R13 ;  /* 0x000006544c477816 */ /* 0x000fc8000000000d */
[----:B------:R-:W-:-:S06]  /*2ae0*/  WARPGROUP.ARRIVE ;  /* 0x00000000000079c5 */ /* 0x000fcc0000000000 */
[----:B------:R-:W-:Y:S03]  /*2af0*/  QGMMA.64x64x32.F32.E4M3.E5M2 R24, R68, gdesc[UR4], R24, gsb0 ;  /* 0x00e0000444187df3 */ /* 0x000fe60008002818 */
        /* <DEDUP_REMOVED lines=28> */
[----:B------:R-:W-:Y:S01]  /*2cc0*/  PRMT R71, R76, 0x654, R13 ;  /* 0x000006544c477816 */ /* 0x000fe2000000000d */
[----:B------:R-:W-:Y:S06]  /*2cd0*/  @!P0 BRA `(.L_x_32) ;  /* 0x0000000000048947 */ /* 0x000fec0003800000 */
[----:B------:R-:W-:Y:S01]  /*2ce0*/  BPT.TRAP 0x1 ;  /* 0x000000040000795c */ /* 0x000fe20000300000 */
.L_x_32:
[----:B------:R-:W-:Y:S02]  /*2cf0*/  UISETP.GT.U32.AND UP0, UPT, UR42, 0x1, UPT ;  /* 0x000000012a00788c */ /* 0x000fe4000bf04070 */
[----:B------:R-:W-:-:S04]  /*2d00*/  ULEA UR5, UR4, UR46, 0x3 ;  /* 0x0000002e04057291 */ /* 0x000fc8000f8e183f */
[----:B------:R-:W-:Y:S01]  /*2d10*/  UIADD3 UR5, UR5, 0x70, URZ ;  /* 0x0000007005057890 */ /* 0x000fe2000fffe03f */
[----:B------:R-:W-:-:S03]  /*2d20*/  PLOP3.LUT P2, PT, PT, PT, UP0, 0x80, 0x0 ;  /* 0x000000000000781c */ /* 0x000fc60003f4f008 */
[----:B------:R-:W-:-:S09]  /*2d30*/  UPRMT UR5, URZ, 0x654, UR5 ;  /* 0x000006543f057896 */ /* 0x000fd20008000005 */
[----:B------:R-:W-:Y:S01]  /*2d40*/  SYNCS.ARRIVE.TRANS64.RED.A1T0 RZ, [UR5], RZ ;  /* 0x000000ffffff79a7 */ /* 0x000fe20008100405 */
[----:B------:R-:W-:Y:S05]  /*2d50*/  @P2 BRA `(.L_x_33) ;  /* 0x0000000000042947 */ /* 0x000fea0003800000 */
[----:B------:R-:W-:Y:S01]  /*2d60*/  BPT.TRAP 0x1 ;  /* 0x000000040000795c */ /* 0x000fe20000300000 */
.L_x_33:
[----:B------:R-:W-:Y:S01]  /*2d70*/  UIADD3 UR6, UR9, 0x4, URZ ;  /* 0x0000000409067890 */ /* 0x000fe2000fffe03f */
[----:B------:R-:W-:Y:S01]  /*2d80*/  WARPGROUP.ARRIVE ;  /* 0x00000000000079c5 */ /* 0x000fe20000000000 */
[----:B------:R-:W-:Y:S01]  /*2d90*/  UMOV UR7, 0x40000040 ;  /* 0x4000004000077882 */ /* 0x000fe20000000000 */
[----:B------:R-:W-:-:S04]  /*2da0*/  UIADD3 UR4, UR4, 0x1, URZ ;  /* 0x0000000104047890 */ /* 0x000fc8000fffe03f */
[----:B------:R-:W-:-:S05]  /*2db0*/  UISETP.NE.AND UP0, UPT, UR4, 0xe, UPT ;  /* 0x0000000e0400788c */ /* 0x000fca000bf05270 */
[----:B------:R-:W-:Y:S01]  /*2dc0*/  QGMMA.64x64x32.F32.E4M3.E5M2 R24, R68, gdesc[UR4], R24, gsb0 ;  /* 0x00e0000444187df3 */ /* 0x000fe20008002818 */
[----:B------:R-:W-:Y:S02]  /*2dd0*/  USEL UR4, UR4, URZ, UP0 ;  /* 0x0000003f04047287 */ /* 0x000fe40008000000 */
        /* <DEDUP_REMOVED lines=31> */
.L_x_34:
[----:B------:R-:W-:Y:S01]  /*2fd0*/  IMAD.SHL.U32 R80, R0, 0x2000, RZ ;  /* 0x0000200000507824 */ /* 0x000fe200078e00ff */
[----:B------:R-:W-:Y:S04]  /*2fe0*/  BSSY B0, `(.L_x_35) ;  /* 0x0000005000007945 */ /* 0x000fe80003800000 */
[----:B------:R-:W-:Y:S01]  /*2ff0*/  IADD3 R12, R80, UR46, R61 ;  /* 0x0000002e500c7c10 */ /* 0x000fe2000fffe03d */
[----:B------:R-:W-:Y:S06]  /*3000*/  @P1 BRA `(.L_x_36) ;  /* 0x0000000000081947 */ /* 0x000fec0003800000 */
[----:B------:R-:W0:Y:S02]  /*3010*/  SYNCS.PHASECHK.TRANS64.TRYWAIT P1, [R15+URZ], R78 ;  /* 0x0000004e0f0075a7 */ /* 0x000e24000802017f */
[----:B0-----:R-:W-:Y:S05]  /*3020*/  @!P1 BRA `(.L_x_37) ;  /* 0x0000005000f89947 */ /* 0x001fea0003800000 */
.L_x_36:
[----:B------:R-:W-:Y:S05]  /*3030*/  BSYNC B0 ;  /* 0x0000000000007941 */ /* 0x000fea0003800000 */
.L_x_35:
[----:B------:R-:W-:Y:S01]  /*3040*/  IMAD.IADD R14, R65, 0x1, R12 ;  /* 0x00000001410e7824 */ /* 0x000fe200078e020c */
[----:B------:R-:W-:Y:S01]  /*3050*/  LDS.U8 R4, [R12+0x800] ;  /* 0x000800000c047984 */ /* 0x000fe20000000000 */
[----:B------:R-:W-:Y:S05]  /*3060*/  WARPSYNC.ALL ;  /* 0x0000000000007948 */ /* 0x000fea0003800000 */
[----:B------:R-:W1:Y:S04]  /*3070*/  LDS.U8 R5, [R12+0x840] ;  /* 0x000840000c057984 */ /* 0x000e680000000000 */
[----:B------:R-:W-:Y:S04]  /*3080*/  LDS.U8 R6, [R12+0x808] ;  /* 0x000808000c067984 */ /* 0x000fe80000000000 */
[----:B------:R-:W2:Y:S04]  /*3090*/  LDS.U8 R11, [R12+0x848] ;  /* 0x000848000c0b7984 */ /* 0x000ea80000000000 */
[----:B------:R-:W-:Y:S04]  /*30a0*/  LDS.U8 R8, [R12+0xc00] ;  /* 0x000c00000c087984 */ /* 0x000fe80000000000 */
[----:B0-----:R-:W0:Y:S04]  /*30b0*/  LDS.U8 R15, [R12+0xc40] ;  /* 0x000c40000c0f7984 */ /* 0x001e280000000000 */
[----:B------:R-:W-:Y:S04]  /*30c0*/  LDS.U8 R10, [R12+0xc08] ;  /* 0x000c08000c0a7984 */ /* 0x000fe80000000000 */
[----:B------:R-:W3:Y:S04]  /*30d0*/  LDS.U8 R73, [R12+0xc48] ;  /* 0x000c48000c497984 */ /* 0x000ee80000000000 */
        /* <DEDUP_REMOVED lines=10> */
[----:B0-----:R-:W-:Y:S02]  /*3180*/  PRMT R8, R15, 0x7604, R8 ;  /* 0x000076040f087816 */ /* 0x001fe40000000008 */
[----:B---3--:R-:W-:Y:S02]  /*3190*/  PRMT R10, R73, 0x7604, R10 ;  /* 0x00007604490a7816 */ /* 0x008fe4000000000a */
        /* <DEDUP_REMOVED lines=8> */
[----:B------:R-:W-:Y:S01]  /*3220*/  UIADD3 UR6, UR9, 0x6, URZ ;  /* 0x0000000609067890 */ /* 0x000fe2000fffe03f */
[----:B------:R-:W-:Y:S01]  /*3230*/  WARPGROUP.ARRIVE ;  /* 0x00000000000079c5 */ /* 0x000fe20000000000 */
[----:B------:R-:W-:Y:S01]  /*3240*/  UMOV UR7, 0x40000040 ;  /* 0x4000004000077882 */ /* 0x000fe20000000000 */
[C---:B------:R-:W-:Y:S01]  /*3250*/  ISETP.GT.AND P1, PT, R3.reuse, 0x2, PT ;  /* 0x000000020300780c */ /* 0x040fe20003f24270 */
[----:B------:R-:W-:-:S05]  /*3260*/  VIADD R3, R3, 0xffffffff ;  /* 0xffffffff03037836 */ /* 0x000fca0000000000 */
[----:B------:R-:W-:Y:S01]  /*3270*/  QGMMA.64x64x32.F32.E4M3.E5M2 R24, R68, gdesc[UR4], R24, gsb0 ;  /* 0x00e0000444187df3 */ /* 0x000fe20008002818 */
[----:B------:R-:W-:Y:S02]  /*3280*/  R2UR UR6, R0 ;  /* 0x00000000000672ca */ /* 0x000fe400000e0000 */
[----:B------:R-:W-:-:S04]  /*3290*/  WARPGROUP.DEPBAR.LE gsb0, 0x0 ;  /* 0x00008000000079c5 */ /* 0x000fc80000010000 */
[----:B------:R-:W-:Y:S09]  /*32a0*/  @P1 BRA `(.L_x_38) ;  /* 0xfffffff400401947 */ /* 0x000ff2000383ffff */
.L_x_30:
[----:B------:R-:W-:Y:S01]  /*32b0*/  IMAD.MOV.U32 R5, RZ, RZ, 0x40000040 ;  /* 0x40000040ff057424 */ /* 0x000fe200078e00ff */
[----:B------:R-:W-:Y:S01]  /*32c0*/  LEA R4, R0, UR8, 0x9 ;  /* 0x0000000800047c11 */ /* 0x000fe2000f8e48ff */
[----:B------:R-:W-:Y:S01]  /*32d0*/  WARPGROUP.ARRIVE ;  /* 0x00000000000079c5 */ /* 0x000fe20000000000 */
[----:B------:R-:W-:Y:S01]  /*32e0*/  IADD3 R80, R80, UR46, R61 ;  /* 0x0000002e50507c10 */ /* 0x000fe2000fffe03d */
[----:B------:R-:W-:Y:S01]  /*32f0*/  IMAD.MOV.U32 R7, RZ, RZ, 0x40000040 ;  /* 0x40000040ff077424 */ /* 0x000fe200078e00ff */
[C---:B------:R-:W-:Y:S01]  /*3300*/  R2UR UR6, R4.reuse ;  /* 0x00000000040672ca */ /* 0x040fe200000e0000 */
[----:B------:R-:W-:Y:S01]  /*3310*/  VIADD R6, R4, 0x2 ;  /* 0x0000000204067836 */ /* 0x000fe20000000000 */
[----:B------:R-:W-:Y:S01]  /*3320*/  R2UR UR7, R5 ;  /* 0x00000000050772ca */ /* 0x000fe200000e0000 */
[----:B------:R-:W-:-:S12]  /*3330*/  IMAD.IADD R14, R65, 0x1, R80 ;  /* 0x00000001410e7824 */ /* 0x000fd800078e0250 */
[----:B------:R-:W-:Y:S01]  /*3340*/  QGMMA.64x64x32.F32.E4M3.E5M2 R24, R84, gdesc[UR4], R24, gsb0 ;  /* 0x00e0000454187df3 */ /* 0x000fe20008002818 */
[----:B------:R-:W-:Y:S02]  /*3350*/  R2UR UR6, R6 ;  /* 0x00000000060672ca */ /* 0x000fe400000e0000 */
[----:B------:R-:W-:Y:S01]  /*3360*/  R2UR UR7, R7 ;  /* 0x00000000070772ca */ /* 0x000fe200000e0000 */
[----:B------:R-:W-:Y:S02]  /*3370*/  WARPGROUP.DEPBAR.LE gsb0, 0x0 ;  /* 0x00008000000079c5 */ /* 0x000fe40000010000 */
[----:B------:R-:W-:Y:S04]  /*3380*/  LDS.U8 R10, [R80+0x1400] ;  /* 0x00140000500a7984 */ /* 0x000fe80000000000 */
[----:B------:R-:W0:Y:S04]  /*3390*/  LDS.U8 R21, [R80+0x1440] ;  /* 0x0014400050157984 */ /* 0x000e280000000000 */
[----:B------:R-:W-:Y:S04]  /*33a0*/  LDS.U8 R0, [R80+0x1000] ;  /* 0x0010000050007984 */ /* 0x000fe80000000000 */
[----:B------:R-:W1:Y:S04]  /*33b0*/  LDS.U8 R3, [R80+0x1040] ;  /* 0x0010400050037984 */ /* 0x000e680000000000 */
[----:B------:R-:W-:Y:S04]  /*33c0*/  LDS.U8 R8, [R80+0x1008] ;  /* 0x0010080050087984 */ /* 0x000fe80000000000 */
[----:B------:R-:W2:Y:S04]  /*33d0*/  LDS.U8 R13, [R80+0x1048] ;  /* 0x00104800500d7984 */ /* 0x000ea80000000000 */
[----:B------:R-:W-:Y:S04]  /*33e0*/  LDS.U8 R12, [R80+0x1408] ;  /* 0x00140800500c7984 */ /* 0x000fe80000000000 */
[----:B------:R-:W3:Y:S04]  /*33f0*/  LDS.U8 R73, [R80+0x1448] ;  /* 0x0014480050497984 */ /* 0x000ee80000000000 */
        /* <DEDUP_REMOVED lines=53> */
.L_x_39:
        /* <DEDUP_REMOVED lines=8> */
.L_x_40:
[C---:B------:R-:W-:Y:S01]  /*37d0*/  VIADD R6, R4.reuse, 0x4 ;  /* 0x0000000404067836 */ /* 0x040fe20000000000 */
[----:B------:R-:W-:Y:S01]  /*37e0*/  WARPGROUP.ARRIVE ;  /* 0x00000000000079c5 */ /* 0x000fe20000000000 */
[----:B------:R-:W-:Y:S02]  /*37f0*/  IMAD.MOV.U32 R7, RZ, RZ, 0x40000040 ;  /* 0x40000040ff077424 */ /* 0x000fe400078e00ff */
[----:B------:R-:W-:Y:S01]  /*3800*/  VIADD R4, R4, 0x6 ;  /* 0x0000000604047836 */ /* 0x000fe20000000000 */
[----:B------:R-:W-:Y:S01]  /*3810*/  R2UR UR6, R6 ;  /* 0x00000000060672ca */ /* 0x000fe200000e0000 */
[----:B------:R-:W-:Y:S01]  /*3820*/  IMAD.MOV.U32 R5, RZ, RZ, 0x40000040 ;  /* 0x40000040ff057424 */ /* 0x000fe200078e00ff */
[----:B------:R-:W-:-:S13]  /*3830*/  R2UR UR7, R7 ;  /* 0x00000000070772ca */ /* 0x000fda00000e0000 */
        /* <DEDUP_REMOVED lines=35> */
.L_x_26:
[----:B------:R0:W-:Y:S01]  /*3a70*/  SYNCS.ARRIVE.TRANS64.A1T0 RZ, [R63+UR49], RZ ;  /* 0x000000ff3fff79a7 */ /* 0x0001e20008100031 */
[----:B------:R-:W-:Y:S05]  /*3a80*/  @!P0 BRA `(.L_x_41) ;  /* 0x0000000000048947 */ /* 0x000fea0003800000 */
[----:B------:R-:W-:Y:S01]  /*3a90*/  BPT.TRAP 0x1 ;  /* 0x000000040000795c */ /* 0x000fe20000300000 */
.L_x_41:
[----:B------:R-:W-:Y:S02]  /*3aa0*/  UIADD3 UR6, UR47, UR41, URZ ;  /* 0x000000292f067290 */ /* 0x000fe4000fffe03f */
[----:B------:R-:W-:Y:S02]  /*3ab0*/  UISETP.GT.U32.AND UP0, UPT, UR42, 0x1, UPT ;  /* 0x000000012a00788c */ /* 0x000fe4000bf04070 */
[----:B------:R-:W-:-:S04]  /*3ac0*/  USHF.R.U32.HI UR4, URZ, 0x1, UR6 ;  /* 0x000000013f047899 */ /* 0x000fc80008011606 */
[----:B------:R-:W-:Y:S01]  /*3ad0*/  UIMAD.WIDE.U32 UR4, UR4, -0x6db6db6d, URZ ;  /* 0x92492493040478a5 */ /* 0x000fe2000f8e003f */
[----:B------:R-:W-:-:S03]  /*3ae0*/  PLOP3.LUT P0, PT, PT, PT, UP0, 0x80, 0x0 ;  /* 0x000000000000781c */ /* 0x000fc60003f0f008 */
[----:B------:R-:W-:-:S04]  /*3af0*/  USHF.R.U32.HI UR4, URZ, 0x2, UR5 ;  /* 0x000000023f047899 */ /* 0x000fc80008011605 */
[----:B------:R-:W-:-:S04]  /*3b00*/  UIMAD UR6, UR4, -0xe, UR6 ;  /* 0xfffffff2040678a4 */ /* 0x000fc8000f8e0206 */
[----:B------:R-:W-:-:S04]  /*3b10*/  ULEA UR6, UR6, UR46, 0x3 ;  /* 0x0000002e06067291 */ /* 0x000fc8000f8e183f */
[----:B------:R-:W-:-:S04]  /*3b20*/  UIADD3 UR6, UR6, 0x70, URZ ;  /* 0x0000007006067890 */ /* 0x000fc8000fffe03f */
[----:B------:R-:W-:-:S09]  /*3b30*/  UPRMT UR6, URZ, 0x654, UR6 ;  /* 0x000006543f067896 */ /* 0x000fd20008000006 */
[----:B------:R-:W-:Y:S01]  /*3b40*/  SYNCS.ARRIVE.TRANS64.RED.A1T0 RZ, [UR6], RZ ;  /* 0x000000ffffff79a7 */ /* 0x000fe20008100406 */
[----:B------:R-:W-:Y:S05]  /*3b50*/  @P0 BRA `(.L_x_42) ;  /* 0x0000000000040947 */ /* 0x000fea0003800000 */
[----:B------:R-:W-:Y:S01]  /*3b60*/  BPT.TRAP 0x1 ;  /* 0x000000040000795c */ /* 0x000fe20000300000 */
.L_x_42:
[----:B------:R-:W-:Y:S01]  /*3b70*/  SHF.L.U32 R3, R67, 0x1f, RZ ;  /* 0x0000001f43037819 */ /* 0x000fe200000006ff */
[----:B------:R-:W-:Y:S01]  /*3b80*/  UIADD3 UR41, UR48, UR41, URZ ;  /* 0x0000002930297290 */ /* 0x000fe2000fffe03f */
[----:B------:R-:W1:Y:S01]  /*3b90*/  LDC R13, c[0x0][0x288] ;  /* 0x0000a200ff0d7b82 */ /* 0x000e620000000800 */
[----:B------:R-:W-:Y:S01]  /*3ba0*/  UISETP.GE.U32.AND UP1, UPT, UR48, 0xe, UPT ;  /* 0x0000000e3000788c */ /* 0x000fe2000bf26070 */
[----:B------:R-:W-:Y:S01]  /*3bb0*/  IMAD.SHL.U32 R8, R60, 0x2, RZ ;  /* 0x000000023c087824 */ /* 0x000fe200078e00ff */
[----:B------:R-:W-:Y:S02]  /*3bc0*/  UISETP.GT.U32.AND UP0, UPT, UR41, 0xd, UPT ;  /* 0x0000000d2900788c */ /* 0x000fe4000bf04070 */
[----:B------:R-:W-:Y:S02]  /*3bd0*/  USHF.R.U32.HI UR4, URZ, 0x1, UR41 ;  /* 0x000000013f047899 */ /* 0x000fe40008011629 */
[----:B------:R-:W-:Y:S01]  /*3be0*/  UISETP.LT.U32.AND UP0, UPT, UR48, 0xe, UP0 ;  /* 0x0000000e3000788c */ /* 0x000fe20008701070 */
[----:B------:R-:W2:Y:S01]  /*3bf0*/  SYNCS.PHASECHK.TRANS64.TRYWAIT P0, [R66+UR45+0x10], R3 ;  /* 0x00001003420075a7 */ /* 0x000ea2000800016d */
[----:B------:R-:W-:Y:S01]  /*3c00*/  UIMAD.WIDE.U32 UR4, UR4, -0x6db6db6d, URZ ;  /* 0x92492493040478a5 */ /* 0x000fe2000f8e003f */
[----:B------:R-:W-:Y:S01]  /*3c10*/  SHF.R.S32.HI R9, RZ, 0x1f, R8 ;  /* 0x0000001fff097819 */ /* 0x000fe20000011408 */
[----:B------:R-:W-:-:S02]  /*3c20*/  USEL UR6, URZ, 0x1, !UP0 ;  /* 0x000000013f067887 */ /* 0x000fc4000c000000 */
[----:B------:R-:W-:Y:S02]  /*3c30*/  USHF.R.U32.HI UR4, URZ, 0x2, UR5 ;  /* 0x000000023f047899 */ /* 0x000fe40008011605 */
[----:B------:R-:W-:Y:S02]  /*3c40*/  ULOP3.LUT UR40, UR40, UR6, URZ, 0x3c, !UPT ;  /* 0x0000000628287292 */ /* 0x000fe4000f8e3c3f */
[----:B------:R-:W-:Y:S02]  /*3c50*/  UIMAD UR41, UR4, -0xe, UR41 ;  /* 0xfffffff2042978a4 */ /* 0x000fe4000f8e0229 */
[----:B------:R-:W-:Y:S01]  /*3c60*/  @UP1 ULOP3.LUT UR40, UR40, 0x1, UR4, 0x78, !UPT ;  /* 0x0000000128281892 */ /* 0x000fe2000f8e7804 */
[----:B-12---:R-:W-:Y:S11]  /*3c70*/  @!P0 BRA `(.L_x_43) ;  /* 0x0000004400f88947 */ /* 0x006ff60003800000 */
.L_x_151:
[----:B-1----:R-:W-:Y:S01]  /*3c80*/  IMAD.SHL.U32 R3, R22, 0x40, RZ ;  /* 0x0000004016037824 */ /* 0x002fe200078e00ff */
[----:B------:R-:W-:Y:S01]  /*3c90*/  ULDC UR6, c[0x0][0x284] ;  /* 0x0000a10000067ab9 */ /* 0x000fe20000000800 */
[----:B------:R-:W-:Y:S01]  /*3ca0*/  IMAD.SHL.U32 R19, R19, 0x40, RZ ;  /* 0x0000004013137824 */ /* 0x000fe200078e00ff */
[----:B------:R-:W-:Y:S01]  /*3cb0*/  SHF.R.S32.HI R14, RZ, 0x1f, R18 ;  /* 0x0000001fff0e7819 */ /* 0x000fe20000011412 */
[----:B------:R-:W-:Y:S01]  /*3cc0*/  ULDC.64 UR4, c[0x0][0x5d0] ;  /* 0x0001740000047ab9 */ /* 0x000fe20000000a00 */
[----:B------:R-:W-:Y:S01]  /*3cd0*/  ISETP.GE.AND P0, PT, R3, UR6, PT ;  /* 0x0000000603007c0c */ /* 0x000fe2000bf06270 */
[----:B------:R-:W-:Y:S01]  /*3ce0*/  IMAD.WIDE.U32 R4, R18, UR4, R8 ;  /* 0x0000000412047c25 */ /* 0x000fe2000f8e0008 */
[----:B------:R-:W-:Y:S02]  /*3cf0*/  SHF.R.S32.HI R12, RZ, 0x1f, R19 ;  /* 0x0000001fff0c7819 */ /* 0x000fe40000011413 */
[C---:B------:R-:W-:Y:S01]  /*3d00*/  ISETP.GE.OR P0, PT, R19.reuse, R13, P0 ;  /* 0x0000000d1300720c */ /* 0x040fe20000706670 */
[----:B------:R-:W-:Y:S01]  /*3d10*/  IMAD R7, R14, UR4, RZ ;  /* 0x000000040e077c24 */ /* 0x000fe2000f8e02ff */
[----:B------:R-:W-:-:S03]  /*3d20*/  IADD3 R4, P1, R19, R4, RZ ;  /* 0x0000000413047210 */ /* 0x000fc60007f3e0ff */
[----:B------:R-:W-:-:S05]  /*3d30*/  IMAD R7, R18, UR5, R7 ;  /* 0x0000000512077c24 */ /* 0x000fca000f8e0207 */
[----:B------:R-:W-:-:S03]  /*3d40*/  IADD3.X R5, R12, R5, R7, P1, !PT ;  /* 0x000000050c057210 */ /* 0x000fc60000ffe407 */
[----:B------:R-:W-:Y:S05]  /*3d50*/  @P0 BRA `(.L_x_44) ;  /* 0x0000002400a80947 */ /* 0x000fea0003800000 */
[----:B------:R-:W1:Y:S01]  /*3d60*/  LDC.64 R10, c[0x0][0x5c8] ;  /* 0x00017200ff0a7b82 */ /* 0x000e620000000a00 */
[----:B------:R-:W-:Y:S01]  /*3d70*/  IMAD.WIDE R22, R22, 0x40, R58 ;  /* 0x0000004016167825 */ /* 0x000fe200078e023a */
[----:B------:R-:W-:Y:S01]  /*3d80*/  ULDC.64 UR4, c[0x0][0x5c0] ;  /* 0x0001700000047ab9 */ /* 0x000fe20000000a00 */
[----:B------:R-:W-:Y:S02]  /*3d90*/  BSSY B0, `(.L_x_44) ;  /* 0x0000266000007945 */ /* 0x000fe40003800000 */
[-C--:B-1----:R-:W-:Y:S02]  /*3da0*/  IMAD R0, R23, R10.reuse, RZ ;  /* 0x0000000a17007224 */ /* 0x082fe400078e02ff */
[----:B------:R-:W-:-:S04]  /*3db0*/  IMAD.WIDE.U32 R4, R22, R10, R4 ;  /* 0x0000000a16047225 */ /* 0x000fc800078e0004 */
[----:B------:R-:W-:Y:S01]  /*3dc0*/  IMAD R7, R22, R11, R0 ;  /* 0x0000000b16077224 */ /* 0x000fe200078e0200 */
[----:B------:R-:W-:Y:S02]  /*3dd0*/  LEA R6, P0, R10, R4, 0x3 ;  /* 0x000000040a067211 */ /* 0x000fe400078018ff */
[----:B------:R-:W-:Y:S01]  /*3de0*/  IADD3 R4, P1, R4, UR4, RZ ;  /* 0x0000000404047c10 */ /* 0x000fe2000ff3e0ff */
[----:B------:R-:W-:Y:S01]  /*3df0*/  IMAD.IADD R7, R5, 0x1, R7 ;  /* 0x0000000105077824 */ /* 0x000fe200078e0207 */
[----:B------:R-:W-:-:S04]  /*3e00*/  IADD3 R6, P2, R6, UR4, RZ ;  /* 0x0000000406067c10 */ /* 0x000fc8000ff5e0ff */
[----:B------:R-:W-:Y:S01]  /*3e10*/  LEA.HI.X R0, R10, R7, R11, 0x3, P0 ;  /* 0x000000070a007211 */ /* 0x000fe200000f1c0b */
[----:B------:R-:W-:Y:S01]  /*3e20*/  IMAD R10, R60, -0x2, R13 ;  /* 0xfffffffe3c0a7824 */ /* 0x000fe200078e020d */
[----:B-----5:R-:W-:Y:S02]  /*3e30*/  FSETP.NEU.AND P0, PT, R57, RZ, PT ;  /* 0x000000ff3900720b */ /* 0x020fe40003f0d000 */
[----:B------:R-:W-:Y:S02]  /*3e40*/  IADD3.X R5, R7, UR5, RZ, P1, !PT ;  /* 0x0000000507057c10 */ /* 0x000fe40008ffe4ff */
[----:B------:R-:W-:Y:S01]  /*3e50*/  IADD3.X R7, R0, UR5, RZ, P2, !PT ;  /* 0x0000000500077c10 */ /* 0x000fe200097fe4ff */
[----:B------:R-:W-:Y:S02]  /*3e60*/  IMAD.IADD R0, R62, 0x1, -R3 ;  /* 0x000000013e007824 */ /* 0x000fe400078e0a03 */
[----:B------:R-:W-:-:S06]  /*3e70*/  IMAD.IADD R3, R10, 0x1, -R19 ;  /* 0x000000010a037824 */ /* 0x000fcc00078e0a13 */
[----:B------:R-:W-:Y:S05]  /*3e80*/  @!P0 BRA `(.L_x_45) ;  /* 0x0000001c00188947 */ /* 0x000fea0003800000 */
[----:B------:R-:W1:Y:S01]  /*3e90*/  LDC.64 R20, c[0x0][0x5b0] ;  /* 0x00016c00ff147b82 */ /* 0x000e620000000a00 */
[----:B------:R-:W-:Y:S01]  /*3ea0*/  ULDC.64 UR4, c[0x0][0x5b8] ;  /* 0x00016e0000047ab9 */ /* 0x000fe20000000a00 */
[----:B------:R-:W-:Y:S01]  /*3eb0*/  BSSY B1, `(.L_x_46) ;  /* 0x0000011000017945 */ /* 0x000fe20003800000 */
[----:B------:R-:W-:-:S04]  /*3ec0*/  IMAD.WIDE.U32 R8, R18, UR4, R8 ;  /* 0x0000000412087c25 */ /* 0x000fc8000f8e0008 */
[----:B------:R-:W-:Y:S01]  /*3ed0*/  IMAD R11, R14, UR4, RZ ;  /* 0x000000040e0b7c24 */ /* 0x000fe2000f8e02ff */
[----:B------:R-:W2:Y:S01]  /*3ee0*/  LDC.64 R68, c[0x0][0x5a8] ;  /* 0x00016a00ff447b82 */ /* 0x000ea20000000a00 */
[----:B------:R-:W-:Y:S02]  /*3ef0*/  IADD3 R10, P0, R19, R8, RZ ;  /* 0x00000008130a7210 */ /* 0x000fe40007f1e0ff */
[----:B------:R-:W-:-:S05]  /*3f00*/  IMAD R11, R18, UR5, R11 ;  /* 0x00000005120b7c24 */ /* 0x000fca000f8e020b */
[----:B------:R-:W-:Y:S02]  /*3f10*/  IADD3.X R11, R12, R9, R11, P0, !PT ;  /* 0x000000090c0b7210 */ /* 0x000fe400007fe40b */
[----:B------:R-:W-:-:S04]  /*3f20*/  ISETP.GE.AND P0, PT, R3, 0x1, PT ;  /* 0x000000010300780c */ /* 0x000fc80003f06270 */
[----:B------:R-:W-:Y:S01]  /*3f30*/  ISETP.LT.OR P3, PT, R0, 0x1, !P0 ;  /* 0x000000010000780c */ /* 0x000fe20004761670 */
[-C--:B-1----:R-:W-:Y:S02]  /*3f40*/  IMAD R12, R23, R20.reuse, RZ ;  /* 0x00000014170c7224 */ /* 0x082fe400078e02ff */
[----:B------:R-:W-:-:S04]  /*3f50*/  IMAD.WIDE.U32 R8, R22, R20, R10 ;  /* 0x0000001416087225 */ /* 0x000fc800078e000a */
[----:B------:R-:W-:Y:S01]  /*3f60*/  IMAD R12, R22, R21, R12 ;  /* 0x00000015160c7224 */ /* 0x000fe200078e020c */
[----:B--2---:R-:W-:-:S04]  /*3f70*/  IADD3 R8, P1, R8, R68, RZ ;  /* 0x0000004408087210 */ /* 0x004fc80007f3e0ff */
[--C-:B------:R-:W-:Y:S02]  /*3f80*/  IADD3.X R9, R69, R9, R12.reuse, P1, !PT ;  /* 0x0000000945097210 */ /* 0x100fe40000ffe40c */
[----:B------:R-:W-:Y:S01]  /*3f90*/  PRMT R12, RZ, 0x7610, R12 ;  /* 0x00007610ff0c7816 */ /* 0x000fe2000000000c */
[----:B------:R-:W-:Y:S06]  /*3fa0*/  @P3 BRA `(.L_x_47) ;  /* 0x0000000000043947 */ /* 0x000fec0003800000 */
[----:B------:R1:W5:Y:S02]  /*3fb0*/  LDG.E.U8 R12, desc[UR36][R8.64] ;  /* 0x00000024080c7981 */ /* 0x000364000c1e1100 */
.L_x_47:
[----:B------:R-:W-:Y:S05]  /*3fc0*/  BSYNC B1 ;  /* 0x0000000000017941 */ /* 0x000fea0003800000 */
.L_x_46:
[----:B-----5:R-:W-:Y:S01]  /*3fd0*/  LOP3.LUT R12, R12, 0xff, RZ, 0xc0, !PT ;  /* 0x000000ff0c0c7812 */ /* 0x020fe200078ec0ff */
[----:B------:R-:W-:Y:S01]  /*3fe0*/  BSSY B1, `(.L_x_48) ;  /* 0x000000c000017945 */ /* 0x000fe20003800000 */
[----:B------:R-:W-:Y:S02]  /*3ff0*/  ISETP.GE.AND P1, PT, R3, 0x2, PT ;  /* 0x000000020300780c */ /* 0x000fe40003f26270 */
[----:B------:R-:W-:Y:S02]  /*4000*/  F2FP.F16.E5M2.UNPACK_B R12, R12 ;  /* 0x0000000cff0c723e */ /* 0x000fe400020004ff */
[----:B------:R-:W-:-:S03]  /*4010*/  ISETP.LT.OR P2, PT, R0, 0x1, !P1 ;  /* 0x000000010000780c */ /* 0x000fc60004f41670 */
[----:B------:R-:W-:-:S05]  /*4020*/  HADD2.F32 R12, -RZ, R12.H0_H0 ;  /* 0x2000000cff0c7230 */ /* 0x000fca0000004100 */
[----:B------:R-:W-:Y:S01]  /*4030*/  FMUL R13, R12, R57 ;  /* 0x000000390c0d7220 */ /* 0x000fe20000400000 */
[----:B------:R-:W-:-:S03]  /*4040*/  PRMT R12, RZ, 0x7610, R12 ;  /* 0x00007610ff0c7816 */ /* 0x000fc6000000000c */
[----:B------:R-:W-:-:S05]  /*4050*/  FFMA R13, R24, R56, R13 ;  /* 0x00000038180d7223 */ /* 0x000fca000000000d */
[----:B------:R-:W-:-:S05]  /*4060*/  F2FP.SATFINITE.E5M2.F32.PACK_AB_MERGE_C R13, RZ, R13, RZ ;  /* 0x0000000dff0d723e */ /* 0x000fca00048060ff */
[----:B------:R2:W-:Y:S01]  /*4070*/  @!P3 STG.E.U8 desc[UR36][R4.64], R13 ;  /* 0x0000000d0400b986 */ /* 0x0005e2000c101124 */
[----:B------:R-:W-:Y:S05]  /*4080*/  @P2 BRA `(.L_x_49) ;  /* 0x0000000000042947 */ /* 0x000fea0003800000 */
[----:B------:R3:W5:Y:S02]  /*4090*/  LDG.E.U8 R12, desc[UR36][R8.64+0x1] ;  /* 0x00000124080c7981 */ /* 0x000764000c1e1100 */
.L_x_49:
[----:B------:R-:W-:Y:S05]  /*40a0*/  BSYNC B1 ;  /* 0x0000000000017941 */ /* 0x000fea0003800000 */
.L_x_48:
[----:B-----5:R-:W-:Y:S01]  /*40b0*/  LOP3.LUT R12, R12, 0xff, RZ, 0xc0, !PT ;  /* 0x000000ff0c0c7812 */ /* 0x020fe200078ec0ff */
[----:B------:R-:W-:Y:S01]  /*40c0*/  BSSY B1, `(.L_x_50) ;  /* 0x0000012000017945 */ /* 0x000fe20003800000 */
[----:B--2---:R-:W-:Y:S02]  /*40d0*/  IADD3 R13, P3, R22, 0x8, RZ ;  /* 0x00000008160d7810 */ /* 0x004fe40007f7e0ff */
[----:B------:R-:W-:Y:S02]  /*40e0*/  F2FP.F16.E5M2.UNPACK_B R12, R12 ;  /* 0x0000000cff0c723e */ /* 0x000fe400020004ff */
[----:B------:R-:W-:Y:S01]  /*40f0*/  ISETP.LT.OR P0, PT, R0, 0x9, !P0 ;  /* 0x000000090000780c */ /* 0x000fe20004701670 */
[----:B------:R-:W-:Y:S02]  /*4100*/  IMAD.X R23, RZ, RZ, R23, P3 ;  /* 0x000000ffff177224 */ /* 0x000fe400018e0617 */
[----:B------:R-:W-:Y:S02]  /*4110*/  HADD2.F32 R12, -RZ, R12.H0_H0 ;  /* 0x2000000cff0c7230 */ /* 0x000fe40000004100 */
[----:B------:R-:W-:-:S02]  /*4120*/  IMAD R14, R23, R20, RZ ;  /* 0x00000014170e7224 */ /* 0x000fc400078e02ff */
[----:B------:R-:W-:-:S04]  /*4130*/  IMAD.WIDE.U32 R10, R13, R20, R10 ;  /* 0x000000140d0a7225 */ /* 0x000fc800078e000a */
[----:B------:R-:W-:Y:S01]  /*4140*/  FMUL R12, R12, R57 ;  /* 0x000000390c0c7220 */ /* 0x000fe20000400000 */
[----:B------:R-:W-:-:S03]  /*4150*/  IMAD R14, R13, R21, R14 ;  /* 0x000000150d0e7224 */ /* 0x000fc600078e020e */
[----:B------:R-:W-:-:S01]  /*4160*/  FFMA R12, R25, R56, R12 ;  /* 0x00000038190c7223 */ /* 0x000fc2000000000c */
[----:B------:R-:W-:-:S04]  /*4170*/  IADD3 R10, P3, R10, R68, RZ ;  /* 0x000000440a0a7210 */ /* 0x000fc80007f7e0ff */
[----:B------:R-:W-:Y:S02]  /*4180*/  F2FP.SATFINITE.E5M2.F32.PACK_AB_MERGE_C R13, RZ, R12, RZ ;  /* 0x0000000cff0d723e */ /* 0x000fe400048060ff */
[----:B------:R-:W-:Y:S02]  /*4190*/  IADD3.X R11, R69, R11, R14, P3, !PT ;  /* 0x0000000b450b7210 */ /* 0x000fe40001ffe40e */
[----:B------:R-:W-:Y:S01]  /*41a0*/  PRMT R12, RZ, 0x7610, R12 ;  /* 0x00007610ff0c7816 */ /* 0x000fe2000000000c */
[----:B------:R2:W-:Y:S01]  /*41b0*/  @!P2 STG.E.U8 desc[UR36][R4.64+0x1], R13 ;  /* 0x0000010d0400a986 */ /* 0x0005e2000c101124 */
[----:B------:R-:W-:Y:S05]  /*41c0*/  @P0 BRA `(.L_x_51) ;  /* 0x0000000000040947 */ /* 0x000fea0003800000 */
[----:B------:R4:W5:Y:S02]  /*41d0*/  LDG.E.U8 R12, desc[UR36][R10.64] ;  /* 0x000000240a0c7981 */ /* 0x000964000c1e1100 */
.L_x_51:
[----:B------:R-:W-:Y:S05]  /*41e0*/  BSYNC B1 ;  /* 0x0000000000017941 */ /* 0x000fea0003800000 */
.L_x_50:
[----:B-----5:R-:W-:Y:S01]  /*41f0*/  LOP3.LUT R12, R12, 0xff, RZ, 0xc0, !PT ;  /* 0x000000ff0c0c7812 */ /* 0x020fe200078ec0ff */
[----:B------:R-:W-:Y:S01]  /*4200*/  BSSY B1, `(.L_x_52) ;  /* 0x000000b000017945 */ /* 0x000fe20003800000 */
[----:B------:R-:W-:Y:S02]  /*4210*/  ISETP.LT.OR P1, PT, R0, 0x9, !P1 ;  /* 0x000000090000780c */ /* 0x000fe40004f21670 */
[----:B------:R-:W-:-:S05]  /*4220*/  F2FP.F16.E5M2.UNPACK_B R12, R12 ;  /* 0x0000000cff0c723e */ /* 0x000fca00020004ff */
[----:B------:R-:W-:-:S05]  /*4230*/  HADD2.F32 R12, -RZ, R12.H0_H0 ;  /* 0x2000000cff0c7230 */ /* 0x000fca0000004100 */
[----:B--2---:R-:W-:Y:S01]  /*4240*/  FMUL R13, R12, R57 ;  /* 0x000000390c0d7220 */ /* 0x004fe20000400000 */
[----:B------:R-:W-:-:S03]  /*4250*/  PRMT R12, RZ, 0x7610, R12 ;  /* 0x00007610ff0c7816 */ /* 0x000fc6000000000c */
[----:B------:R-:W-:-:S05]  /*4260*/  FFMA R13, R26, R56, R13 ;  /* 0x000000381a0d7223 */ /* 0x000fca000000000d */
[----:B------:R-:W-:-:S05]  /*4270*/  F2FP.SATFINITE.E5M2.F32.PACK_AB_MERGE_C R13, RZ, R13, RZ ;  /* 0x0000000dff0d723e */ /* 0x000fca00048060ff */
[----:B------:R2:W-:Y:S01]  /*4280*/  @!P0 STG.E.U8 desc[UR36][R6.64], R13 ;  /* 0x0000000d06008986 */ /* 0x0005e2000c101124 */
[----:B------:R-:W-:Y:S05]  /*4290*/  @P1 BRA `(.L_x_53) ;  /* 0x0000000000041947 */ /* 0x000fea0003800000 */
[----:B------:R0:W5:Y:S02]  /*42a0*/  LDG.E.U8 R12, desc[UR36][R10.64+0x1] ;  /* 0x000001240a0c7981 */ /* 0x000164000c1e1100 */
.L_x_53:
[----:B------:R-:W-:Y:S05]  /*42b0*/  BSYNC B1 ;  /* 0x0000000000017941 */ /* 0x000fea0003800000 */
.L_x_52:
[----:B-----5:R-:W-:Y:S01]  /*42c0*/  LOP3.LUT R12, R12, 0xff, RZ, 0xc0, !PT ;  /* 0x000000ff0c0c7812 */ /* 0x020fe200078ec0ff */
[----:B------:R-:W-:Y:S01]  /*42d0*/  BSSY B1, `(.L_x_54) ;  /* 0x000000c000017945 */ /* 0x000fe20003800000 */
[----:B------:R-:W-:Y:S02]  /*42e0*/  ISETP.GE.AND P0, PT, R3, 0x9, PT ;  /* 0x000000090300780c */ /* 0x000fe40003f06270 */
[----:B------:R-:W-:Y:S02]  /*42f0*/  F2FP.F16.E5M2.UNPACK_B R12, R12 ;  /* 0x0000000cff0c723e */ /* 0x000fe400020004ff */
[----:B------:R-:W-:-:S03]  /*4300*/  ISETP.LT.OR P2, PT, R0, 0x1, !P0 ;  /* 0x000000010000780c */ /* 0x000fc60004741670 */
[----:B------:R-:W-:-:S05]  /*4310*/  HADD2.F32 R12, -RZ, R12.H0_H0 ;  /* 0x2000000cff0c7230 */ /* 0x000fca0000004100 */
[----:B------:R-:W-:-:S04]  /*4320*/  FMUL R12, R12, R57 ;  /* 0x000000390c0c7220 */ /* 0x000fc80000400000 */
[----:B------:R-:W-:-:S05]  /*4330*/  FFMA R12, R27, R56, R12 ;  /* 0x000000381b0c7223 */ /* 0x000fca000000000c */
[----:B--2---:R-:W-:Y:S02]  /*4340*/  F2FP.SATFINITE.E5M2.F32.PACK_AB_MERGE_C R13, RZ, R12, RZ ;  /* 0x0000000cff0d723e */ /* 0x004fe400048060ff */
[----:B------:R-:W-:-:S03]  /*4350*/  PRMT R12, RZ, 0x7610, R12 ;  /* 0x00007610ff0c7816 */ /* 0x000fc6000000000c */
[----:B------:R2:W-:Y:S01]  /*4360*/  @!P1 STG.E.U8 desc[UR36][R6.64+0x1], R13 ;  /* 0x0000010d06009986 */ /* 0x0005e2000c101124 */
[----:B------:R-:W-:Y:S05]  /*4370*/  @P2 BRA `(.L_x_55) ;  /* 0x0000000000042947 */ /* 0x000fea0003800000 */
[----:B------:R0:W5:Y:S02]  /*4380*/  LDG.E.U8 R12, desc[UR36][R8.64+0x8] ;  /* 0x00000824080c7981 */ /* 0x000164000c1e1100 */
.L_x_55:
[----:B------:R-:W-:Y:S05]  /*4390*/  BSYNC B1 ;  /* 0x0000000000017941 */ /* 0x000fea0003800000 */
.L_x_54:
[----:B-----5:R-:W-:Y:S01]  /*43a0*/  LOP3.LUT R12, R12, 0xff, RZ, 0xc0, !PT ;  /* 0x000000ff0c0c7812 */ /* 0x020fe200078ec0ff */
[----:B------:R-:W-:Y:S01]  /*43b0*/  BSSY B1, `(.L_x_56) ;  /* 0x000000c000017945 */ /* 0x000fe20003800000 */
[----:B------:R-:W-:Y:S02]  /*43c0*/  ISETP.GE.AND P1, PT, R3, 0xa, PT ;  /* 0x0000000a0300780c */ /* 0x000fe40003f26270 */
[----:B------:R-:W-:Y:S02]  /*43d0*/  F2FP.F16.E5M2.UNPACK_B R12, R12 ;  /* 0x0000000cff0c723e */ /* 0x000fe400020004ff */
[----:B------:R-:W-:-:S03]  /*43e0*/  ISETP.LT.OR P3, PT, R0, 0x1, !P1 ;  /* 0x000000010000780c */ /* 0x000fc60004f61670 */
        /* <DEDUP_REMOVED lines=8> */
.L_x_57:
[----:B------:R-:W-:Y:S05]  /*4470*/  BSYNC B1 ;  /* 0x0000000000017941 */ /* 0x000fea0003800000 */
.L_x_56:
[----:B-----5:R-:W-:Y:S01]  /*4480*/  LOP3.LUT R12, R12, 0xff, RZ, 0xc0, !PT ;  /* 0x000000ff0c0c7812 */ /* 0x020fe200078ec0ff */
[----:B------:R-:W-:Y:S01]  /*4490*/  BSSY B1, `(.L_x_58) ;  /* 0x000000b000017945 */ /* 0x000fe20003800000 */
[----:B------:R-:W-:Y:S02]  /*44a0*/  ISETP.LT.OR P0, PT, R0, 0x9, !P0 ;  /* 0x000000090000780c */ /* 0x000fe40004701670 */
[----:B------:R-:W-:-:S05]  /*44b0*/  F2FP.F16.E5M2.UNPACK_B R12, R12 ;  /* 0x0000000cff0c723e */ /* 0x000fca00020004ff */
        /* <DEDUP_REMOVED lines=8> */
.L_x_59:
[----:B------:R-:W-:Y:S05]  /*4540*/  BSYNC B1 ;  /* 0x0000000000017941 */ /* 0x000fea0003800000 */
.L_x_58:
        /* <DEDUP_REMOVED lines=12> */
.L_x_61:
[----:B------:R-:W-:Y:S05]  /*4610*/  BSYNC B1 ;  /* 0x0000000000017941 */ /* 0x000fea0003800000 */
.L_x_60:
        /* <DEDUP_REMOVED lines=13> */
.L_x_63:
[----:B------:R-:W-:Y:S05]  /*46f0*/  BSYNC B1 ;  /* 0x0000000000017941 */ /* 0x000fea0003800000 */
.L_x_62:
        /* <DEDUP_REMOVED lines=13> */
.L_x_65:
[----:B------:R-:W-:Y:S05]  /*47d0*/  BSYNC B1 ;  /* 0x0000000000017941 */ /* 0x000fea0003800000 */
.L_x_64:
        /* <DEDUP_REMOVED lines=12> */
.L_x_67:
[----:B------:R-:W-:Y:S05]  /*48a0*/  BSYNC B1 ;  /* 0x0000000000017941 */ /* 0x000fea0003800000 */
.L_x_66:
        /* <DEDUP_REMOVED lines=12> */
.L_x_69:
[----:B------:R-:W-:Y:S05]  /*4970*/  BSYNC B1 ;  /* 0x0000000000017941 */ /* 0x000fea0003800000 */
.L_x_68:
        /* <DEDUP_REMOVED lines=13> */
.L_x_71:
[----:B------:R-:W-:Y:S05]  /*4a50*/  BSYNC B1 ;  /* 0x0000000000017941 */ /* 0x000fea0003800000 */
.L_x_70:
        /* <DEDUP_REMOVED lines=13> */
.L_x_73:
[----:B------:R-:W-:Y:S05]  /*4b30*/  BSYNC B1 ;  /* 0x0000000000017941 */ /* 0x000fea0003800000 */
.L_x_72:
        /* <DEDUP_REMOVED lines=12> */
.L_x_75:
[----:B------:R-:W-:Y:S05]  /*4c00*/  BSYNC B1 ;  /* 0x0000000000017941 */ /* 0x000fea0003800000 */
.L_x_74:
        /* <DEDUP_REMOVED lines=12> */
.L_x_77:
[----:B------:R-:W-:Y:S05]  /*4cd0*/  BSYNC B1 ;  /* 0x0000000000017941 */ /* 0x000fea0003800000 */
.L_x_76:
        /* <DEDUP_REMOVED lines=13> */
.L_x_79:
[----:B------:R-:W-:Y:S05]  /*4db0*/  BSYNC B1 ;  /* 0x0000000000017941 */ /* 0x000fea0003800000 */
.L_x_78:
        /* <DEDUP_REMOVED lines=13> */
.L_x_81:
[----:B------:R-:W-:Y:S05]  /*4e90*/  BSYNC B1 ;  /* 0x0000000000017941 */ /* 0x000fea0003800000 */
.L_x_80:
        /* <DEDUP_REMOVED lines=12> */
.L_x_83:
[----:B------:R-:W-:Y:S05]  /*4f60*/  BSYNC B1 ;  /* 0x0000000000017941 */ /* 0x000fea0003800000 */
.L_x_82:
        /* <DEDUP_REMOVED lines=12> */
.L_x_85:
[----:B------:R-:W-:Y:S05]  /*5030*/  BSYNC B1 ;  /* 0x0000000000017941 */ /* 0x000fea0003800000 */
.L_x_84:
        /* <DEDUP_REMOVED lines=13> */
.L_x_87:
[----:B------:R-:W-:Y:S05]  /*5110*/  BSYNC B1 ;  /* 0x0000000000017941 */ /* 0x000fea0003800000 */
.L_x_86:
        /* <DEDUP_REMOVED lines=13> */
.L_x_89:
[----:B------:R-:W-:Y:S05]  /*51f0*/  BSYNC B1 ;  /* 0x0000000000017941 */ /* 0x000fea0003800000 */
.L_x_88:
        /* <DEDUP_REMOVED lines=12> */
.L_x_91:
[----:B------:R-:W-:Y:S05]  /*52c0*/  BSYNC B1 ;  /* 0x0000000000017941 */ /* 0x000fea0003800000 */
.L_x_90:
        /* <DEDUP_REMOVED lines=12> */
.L_x_93:
[----:B------:R-:W-:Y:S05]  /*5390*/  BSYNC B1 ;  /* 0x0000000000017941 */ /* 0x000fea0003800000 */
.L_x_92:
        /* <DEDUP_REMOVED lines=13> */
.L_x_95:
[----:B------:R-:W-:Y:S05]  /*5470*/  BSYNC B1 ;  /* 0x0000000000017941 */ /* 0x000fea0003800000 */
.L_x_94:
        /* <DEDUP_REMOVED lines=13> */
.L_x_97:
[----:B------:R-:W-:Y:S05]  /*5550*/  BSYNC B1 ;  /* 0x0000000000017941 */ /* 0x000fea0003800000 */
.L_x_96:
        /* <DEDUP_REMOVED lines=12> */
.L_x_99:
[----:B------:R-:W-:Y:S05]  /*5620*/  BSYNC B1 ;  /* 0x0000000000017941 */ /* 0x000fea0003800000 */
.L_x_98:
        /* <DEDUP_REMOVED lines=12> */
.L_x_101:
[----:B------:R-:W-:Y:S05]  /*56f0*/  BSYNC B1 ;  /* 0x0000000000017941 */ /* 0x000fea0003800000 */
.L_x_100:
        /* <DEDUP_REMOVED lines=13> */
.L_x_103:
[----:B------:R-:W-:Y:S05]  /*57d0*/  BSYNC B1 ;  /* 0x0000000000017941 */ /* 0x000fea0003800000 */
.L_x_102:
[----:B-----5:R-:W-:Y:S01]  /*57e0*/  LOP3.LUT R12, R12, 0xff, RZ, 0xc0, !PT ;  /* 0x000000ff0c0c7812 */ /* 0x020fe200078ec0ff */
[----:B------:R-:W-:Y:S01]  /*57f0*/  BSSY B1, `(.L_x_104) ;  /* 0x000000c000017945 */ /* 0x000fe20003800000 */
[----:B------:R-:W-:Y:S02]  /*5800*/  ISETP.GE.AND P1, PT, R3, 0x3a, PT ;  /* 0x0000003a0300780c */ /* 0x000fe40003f26270 */
[----:B------:R-:W-:Y:S02]  /*5810*/  F2FP.F16.E5M2.UNPACK_B R12, R12 ;  /* 0x0000000cff0c723e */ /* 0x000fe400020004ff */
[----:B------:R-:W-:Y:S02]  /*5820*/  ISETP.LT.OR P3, PT, R0, 0x1, !P1 ;  /* 0x000000010000780c */ /* 0x000fe40004f61670 */
[----:B------:R-:W-:Y:S01]  /*5830*/  PRMT R3, RZ, 0x7610, R3 ;  /* 0x00007610ff037816 */ /* 0x000fe20000000003 */
[----:B------:R-:W-:-:S05]  /*5840*/  HADD2.F32 R12, -RZ, R12.H0_H0 ;  /* 0x2000000cff0c7230 */ /* 0x000fca0000004100 */
[----:B--2---:R-:W-:-:S04]  /*5850*/  FMUL R13, R12, R57 ;  /* 0x000000390c0d7220 */ /* 0x004fc80000400000 */
[----:B------:R-:W-:-:S05]  /*5860*/  FFMA R13, R52, R56, R13 ;  /* 0x00000038340d7223 */ /* 0x000fca000000000d */
[----:B------:R-:W-:-:S05]  /*5870*/  F2FP.SATFINITE.E5M2.F32.PACK_AB_MERGE_C R13, RZ, R13, RZ ;  /* 0x0000000dff0d723e */ /* 0x000fca00048060ff */
[----:B------:R2:W-:Y:S01]  /*5880*/  @!P2 STG.E.U8 desc[UR36][R4.64+0x38], R13 ;  /* 0x0000380d0400a986 */ /* 0x0005e2000c101124 */
[----:B------:R-:W-:Y:S05]  /*5890*/  @P3 BRA `(.L_x_105) ;  /* 0x0000000000043947 */ /* 0x000fea0003800000 */
[----:B------:R0:W5:Y:S02]  /*58a0*/  LDG.E.U8 R3, desc[UR36][R8.64+0x39] ;  /* 0x0000392408037981 */ /* 0x000164000c1e1100 */
.L_x_105:
[----:B------:R-:W-:Y:S05]  /*58b0*/  BSYNC B1 ;  /* 0x0000000000017941 */ /* 0x000fea0003800000 */
.L_x_104:
[----:B-----5:R-:W-:Y:S01]  /*58c0*/  LOP3.LUT R3, R3, 0xff, RZ, 0xc0, !PT ;  /* 0x000000ff03037812 */ /* 0x020fe200078ec0ff */
[----:B------:R-:W-:Y:S01]  /*58d0*/  BSSY B1, `(.L_x_106) ;  /* 0x000000b000017945 */ /* 0x000fe20003800000 */
[----:B------:R-:W-:Y:S02]  /*58e0*/  ISETP.LT.OR P0, PT, R0, 0x9, !P0 ;  /* 0x000000090000780c */ /* 0x000fe40004701670 */
[----:B------:R-:W-:-:S05]  /*58f0*/  F2FP.F16.E5M2.UNPACK_B R3, R3 ;  /* 0x00000003ff03723e */ /* 0x000fca00020004ff */
[----:B01-3--:R-:W-:Y:S01]  /*5900*/  HADD2.F32 R8, -RZ, R3.H0_H0 ;  /* 0x20000003ff087230 */ /* 0x00bfe20000004100 */
[----:B------:R-:W-:-:S04]  /*5910*/  PRMT R3, RZ, 0x7610, R3 ;  /* 0x00007610ff037816 */ /* 0x000fc80000000003 */
[----:B------:R-:W-:-:S04]  /*5920*/  FMUL R8, R8, R57 ;  /* 0x0000003908087220 */ /* 0x000fc80000400000 */
[----:B------:R-:W-:-:S05]  /*5930*/  FFMA R8, R53, R56, R8 ;  /* 0x0000003835087223 */ /* 0x000fca0000000008 */
[----:B------:R-:W-:-:S05]  /*5940*/  F2FP.SATFINITE.E5M2.F32.PACK_AB_MERGE_C R9, RZ, R8, RZ ;  /* 0x00000008ff09723e */ /* 0x000fca00048060ff */
[----:B------:R0:W-:Y:S01]  /*5950*/  @!P3 STG.E.U8 desc[UR36][R4.64+0x39], R9 ;  /* 0x000039090400b986 */ /* 0x0001e2000c101124 */
[----:B------:R-:W-:Y:S05]  /*5960*/  @P0 BRA `(.L_x_107) ;  /* 0x0000000000040947 */ /* 0x000fea0003800000 */
[----:B------:R1:W5:Y:S02]  /*5970*/  LDG.E.U8 R3, desc[UR36][R10.64+0x38] ;  /* 0x000038240a037981 */ /* 0x000364000c1e1100 */
.L_x_107:
[----:B------:R-:W-:Y:S05]  /*5980*/  BSYNC B1 ;  /* 0x0000000000017941 */ /* 0x000fea0003800000 */
.L_x_106:
[----:B-----5:R-:W-:Y:S01]  /*5990*/  LOP3.LUT R3, R3, 0xff, RZ, 0xc0, !PT ;  /* 0x000000ff03037812 */ /* 0x020fe200078ec0ff */
[----:B------:R-:W-:Y:S01]  /*59a0*/  BSSY B1, `(.L_x_108) ;  /* 0x000000b000017945 */ /* 0x000fe20003800000 */
[----:B------:R-:W-:Y:S02]  /*59b0*/  ISETP.LT.OR P1, PT, R0, 0x9, !P1 ;  /* 0x000000090000780c */ /* 0x000fe40004f21670 */
[----:B------:R-:W-:Y:S02]  /*59c0*/  F2FP.F16.E5M2.UNPACK_B R3, R3 ;  /* 0x00000003ff03723e */ /* 0x000fe400020004ff */
[----:B------:R-:W-:-:S03]  /*59d0*/  PRMT R0, RZ, 0x7610, R0 ;  /* 0x00007610ff007816 */ /* 0x000fc60000000000 */
[----:B0-2---:R-:W-:-:S05]  /*59e0*/  HADD2.F32 R4, -RZ, R3.H0_H0 ;  /* 0x20000003ff047230 */ /* 0x005fca0000004100 */
[----:B------:R-:W-:-:S04]  /*59f0*/  FMUL R3, R4, R57 ;  /* 0x0000003904037220 */ /* 0x000fc80000400000 */
[----:B------:R-:W-:-:S05]  /*5a00*/  FFMA R3, R54, R56, R3 ;  /* 0x0000003836037223 */ /* 0x000fca0000000003 */
[----:B------:R-:W-:-:S05]  /*5a10*/  F2FP.SATFINITE.E5M2.F32.PACK_AB_MERGE_C R3, RZ, R3, RZ ;  /* 0x00000003ff03723e */ /* 0x000fca00048060ff */
[----:B------:R0:W-:Y:S01]  /*5a20*/  @!P0 STG.E.U8 desc[UR36][R6.64+0x38], R3 ;  /* 0x0000380306008986 */ /* 0x0001e2000c101124 */
[----:B------:R-:W-:Y:S05]  /*5a30*/  @P1 BRA `(.L_x_109) ;  /* 0x0000000000041947 */ /* 0x000fea0003800000 */
[----:B------:R2:W5:Y:S02]  /*5a40*/  LDG.E.U8 R0, desc[UR36][R10.64+0x39] ;  /* 0x000039240a007981 */ /* 0x000564000c1e1100 */
.L_x_109:
[----:B------:R-:W-:Y:S05]  /*5a50*/  BSYNC B1 ;  /* 0x0000000000017941 */ /* 0x000fea0003800000 */
.L_x_108:
[----:B------:R-:W-:Y:S05]  /*5a60*/  @P1 BRA `(.L_x_110) ;  /* 0x0000000800601947 */ /* 0x000fea0003800000 */
[----:B-----5:R-:W-:-:S04]  /*5a70*/  LOP3.LUT R0, R0, 0xff, RZ, 0xc0, !PT ;  /* 0x000000ff00007812 */ /* 0x020fc800078ec0ff */
[----:B------:R-:W-:-:S05]  /*5a80*/  F2FP.F16.E5M2.UNPACK_B R0, R0 ;  /* 0x00000000ff00723e */ /* 0x000fca00020004ff */
[----:B------:R-:W-:-:S05]  /*5a90*/  HADD2.F32 R0, -RZ, R0.H0_H0 ;  /* 0x20000000ff007230 */ /* 0x000fca0000004100 */
[----:B------:R-:W-:-:S04]  /*5aa0*/  FMUL R0, R0, R57 ;  /* 0x0000003900007220 */ /* 0x000fc80000400000 */
[----:B------:R-:W-:-:S05]  /*5ab0*/  FFMA R0, R55, R56, R0 ;  /* 0x0000003837007223 */ /* 0x000fca0000000000 */
[----:B0-----:R-:W-:-:S05]  /*5ac0*/  F2FP.SATFINITE.E5M2.F32.PACK_AB_MERGE_C R3, RZ, R0, RZ ;  /* 0x00000000ff03723e */ /* 0x001fca00048060ff */
[----:B------:R0:W-:Y:S01]  /*5ad0*/  STG.E.U8 desc[UR36][R6.64+0x39], R3 ;  /* 0x0000390306007986 */ /* 0x0001e2000c101124 */
[----:B------:R-:W-:Y:S05]  /*5ae0*/  BRA `(.L_x_110) ;  /* 0x0000000800407947 */ /* 0x000fea0003800000 */
.L_x_45:
[C---:B------:R-:W-:Y:S01]  /*5af0*/  ISETP.GE.AND P1, PT, R3.reuse, 0x1, PT ;  /* 0x000000010300780c */ /* 0x040fe20003f26270 */
[-C--:B------:R-:W-:Y:S01]  /*5b00*/  FMUL R24, R24, R56.reuse ;  /* 0x0000003818187220 */ /* 0x080fe20000400000 */
[----:B------:R-:W-:Y:S01]  /*5b10*/  ISETP.GE.AND P3, PT, R3, 0x2, PT ;  /* 0x000000020300780c */ /* 0x000fe20003f66270 */
[-C--:B------:R-:W-:Y:S01]  /*5b20*/  FMUL R25, R25, R56.reuse ;  /* 0x0000003819197220 */ /* 0x080fe20000400000 */
[----:B------:R-:W-:Y:S01]  /*5b30*/  ISETP.LT.OR P2, PT, R0, 0x1, !P1 ;  /* 0x000000010000780c */ /* 0x000fe20004f41670 */
[-C--:B------:R-:W-:Y:S01]  /*5b40*/  FMUL R26, R26, R56.reuse ;  /* 0x000000381a1a7220 */ /* 0x080fe20000400000 */
[C---:B------:R-:W-:Y:S01]  /*5b50*/  ISETP.LT.OR P5, PT, R0.reuse, 0x1, !P3 ;  /* 0x000000010000780c */ /* 0x040fe20005fa1670 */
[-C--:B------:R-:W-:Y:S01]  /*5b60*/  FMUL R27, R27, R56.reuse ;  /* 0x000000381b1b7220 */ /* 0x080fe20000400000 */
[----:B------:R-:W-:Y:S01]  /*5b70*/  ISETP.LT.OR P1, PT, R0, 0x9, !P1 ;  /* 0x000000090000780c */ /* 0x000fe20004f21670 */
[----:B------:R-:W-:Y:S01]  /*5b80*/  FMUL R28, R28, R56 ;  /* 0x000000381c1c7220 */ /* 0x000fe20000400000 */
[----:B------:R-:W-:Y:S01]  /*5b90*/  F2FP.SATFINITE.E5M2.F32.PACK_AB_MERGE_C R9, RZ, R24, RZ ;  /* 0x00000018ff09723e */ /* 0x000fe200048060ff */
[-C--:B------:R-:W-:Y:S01]  /*5ba0*/  FMUL R29, R29, R56.reuse ;  /* 0x000000381d1d7220 */ /* 0x080fe20000400000 */
[----:B------:R-:W-:Y:S01]  /*5bb0*/  ISETP.GE.AND P0, PT, R3, 0x9, PT ;  /* 0x000000090300780c */ /* 0x000fe20003f06270 */
[-C--:B------:R-:W-:Y:S01]  /*5bc0*/  FMUL R30, R30, R56.reuse ;  /* 0x000000381e1e7220 */ /* 0x080fe20000400000 */
[----:B------:R-:W-:Y:S01]  /*5bd0*/  F2FP.SATFINITE.E5M2.F32.PACK_AB_MERGE_C R25, RZ, R25, RZ ;  /* 0x00000019ff19723e */ /* 0x000fe200048060ff */
[----:B------:R-:W-:Y:S01]  /*5be0*/  FMUL R31, R31, R56 ;  /* 0x000000381f1f7220 */ /* 0x000fe20000400000 */
[----:B------:R-:W-:Y:S01]  /*5bf0*/  F2FP.SATFINITE.E5M2.F32.PACK_AB_MERGE_C R11, RZ, R26, RZ ;  /* 0x0000001aff0b723e */ /* 0x000fe200048060ff */
[----:B------:R1:W-:Y:S01]  /*5c00*/  @!P2 STG.E.U8 desc[UR36][R4.64], R9 ;  /* 0x000000090400a986 */ /* 0x0003e2000c101124 */
[----:B------:R-:W-:Y:S01]  /*5c10*/  ISETP.LT.OR P3, PT, R0, 0x9, !P3 ;  /* 0x000000090000780c */ /* 0x000fe20005f61670 */
[-C--:B------:R-:W-:Y:S01]  /*5c20*/  FMUL R32, R32, R56.reuse ;  /* 0x0000003820207220 */ /* 0x080fe20000400000 */
[C---:B------:R-:W-:Y:S01]  /*5c30*/  ISETP.LT.OR P4, PT, R0.reuse, 0x1, !P0 ;  /* 0x000000010000780c */ /* 0x040fe20004781670 */
[----:B------:R-:W-:Y:S01]  /*5c40*/  @!P5 STG.E.U8 desc[UR36][R4.64+0x1], R25 ;  /* 0x000001190400d986 */ /* 0x000fe2000c101124 */
[----:B------:R-:W-:Y:S01]  /*5c50*/  ISETP.GE.AND P2, PT, R3, 0xa, PT ;  /* 0x0000000a0300780c */ /* 0x000fe20003f46270 */
[-C--:B------:R-:W-:Y:S01]  /*5c60*/  FMUL R33, R33, R56.reuse ;  /* 0x0000003821217220 */ /* 0x080fe20000400000 */
[----:B------:R-:W-:Y:S01]  /*5c70*/  F2FP.SATFINITE.E5M2.F32.PACK_AB_MERGE_C R27, RZ, R27, RZ ;  /* 0x0000001bff1b723e */ /* 0x000fe200048060ff */
[----:B------:R2:W-:Y:S01]  /*5c80*/  @!P1 STG.E.U8 desc[UR36][R6.64], R11 ;  /* 0x0000000b06009986 */ /* 0x0005e2000c101124 */
[----:B------:R-:W-:Y:S01]  /*5c90*/  ISETP.LT.OR P1, PT, R0, 0x1, !P2 ;  /* 0x000000010000780c */ /* 0x000fe20005721670 */
[----:B------:R-:W-:Y:S01]  /*5ca0*/  FMUL R34, R34, R56 ;  /* 0x0000003822227220 */ /* 0x000fe20000400000 */
[----:B------:R-:W-:Y:S01]  /*5cb0*/  F2FP.SATFINITE.E5M2.F32.PACK_AB_MERGE_C R13, RZ, R28, RZ ;  /* 0x0000001cff0d723e */ /* 0x000fe200048060ff */
[-C--:B------:R-:W-:Y:S01]  /*5cc0*/  FMUL R35, R35, R56.reuse ;  /* 0x0000003823237220 */ /* 0x080fe20000400000 */
[----:B------:R-:W-:Y:S01]  /*5cd0*/  ISETP.GE.AND P5, PT, R3, 0x11, PT ;  /* 0x000000110300780c */ /* 0x000fe20003fa6270 */
[----:B------:R-:W-:Y:S01]  /*5ce0*/  @!P3 STG.E.U8 desc[UR36][R6.64+0x1], R27 ;  /* 0x0000011b0600b986 */ /* 0x000fe2000c101124 */
[----:B------:R-:W-:Y:S01]  /*5cf0*/  F2FP.SATFINITE.E5M2.F32.PACK_AB_MERGE_C R29, RZ, R29, RZ ;  /* 0x0000001dff1d723e */ /* 0x000fe200048060ff */
[-C--:B------:R-:W-:Y:S01]  /*5d00*/  FMUL R36, R36, R56.reuse ;  /* 0x0000003824247220 */ /* 0x080fe20000400000 */
[C---:B------:R-:W-:Y:S01]  /*5d10*/  ISETP.LT.OR P0, PT, R0.reuse, 0x9, !P0 ;  /* 0x000000090000780c */ /* 0x040fe20004701670 */
[----:B------:R-:W-:Y:S01]  /*5d20*/  @!P4 STG.E.U8 desc[UR36][R4.64+0x8], R13 ;  /* 0x0000080d0400c986 */ /* 0x000fe2000c101124 */
[C---:B------:R-:W-:Y:S01]  /*5d30*/  ISETP.LT.OR P2, PT, R0.reuse, 0x9, !P2 ;  /* 0x000000090000780c */ /* 0x040fe20005741670 */
[-C--:B------:R-:W-:Y:S01]  /*5d40*/  FMUL R37, R37, R56.reuse ;  /* 0x0000003825257220 */ /* 0x080fe20000400000 */
[----:B------:R-:W-:Y:S01]  /*5d50*/  ISETP.GE.AND P4, PT, R3, 0x12, PT ;  /* 0x000000120300780c */ /* 0x000fe20003f86270 */
[----:B------:R-:W-:Y:S01]  /*5d60*/  @!P1 STG.E.U8 desc[UR36][R4.64+0x9], R29 ;  /* 0x0000091d04009986 */ /* 0x000fe2000c101124 */
[----:B------:R-:W-:Y:S01]  /*5d70*/  ISETP.LT.OR P3, PT, R0, 0x1, !P5 ;  /* 0x000000010000780c */ /* 0x000fe20006f61670 */
[-C--:B------:R-:W-:Y:S01]  /*5d80*/  FMUL R38, R38, R56.reuse ;  /* 0x0000003826267220 */ /* 0x080fe20000400000 */
[----:B------:R-:W-:Y:S01]  /*5d90*/  ISETP.LT.OR P1, PT, R0, 0x1, !P4 ;  /* 0x000000010000780c */ /* 0x000fe20006721670 */
[----:B------:R-:W-:Y:S01]  /*5da0*/  FMUL R39, R39, R56 ;  /* 0x0000003827277220 */ /* 0x000fe20000400000 */
[----:B-1----:R-:W-:Y:S01]  /*5db0*/  F2FP.SATFINITE.E5M2.F32.PACK_AB_MERGE_C R9, RZ, R30, RZ ;  /* 0x0000001eff09723e */ /* 0x002fe200048060ff */
[-C--:B------:R-:W-:Y:S01]  /*5dc0*/  FMUL R40, R40, R56.reuse ;  /* 0x0000003828287220 */ /* 0x080fe20000400000 */
[----:B------:R-:W-:Y:S01]  /*5dd0*/  F2FP.SATFINITE.E5M2.F32.PACK_AB_MERGE_C R31, RZ, R31, RZ ;  /* 0x0000001fff1f723e */ /* 0x000fe200048060ff */
[----:B------:R-:W-:Y:S01]  /*5de0*/  FMUL R41, R41, R56 ;  /* 0x0000003829297220 */ /* 0x000fe20000400000 */
[----:B--2---:R-:W-:Y:S01]  /*5df0*/  F2FP.SATFINITE.E5M2.F32.PACK_AB_MERGE_C R11, RZ, R32, RZ ;  /* 0x00000020ff0b723e */ /* 0x004fe200048060ff */
[----:B------:R1:W-:Y:S01]  /*5e00*/  @!P0 STG.E.U8 desc[UR36][R6.64+0x8], R9 ;  /* 0x0000080906008986 */ /* 0x0003e2000c101124 */
[----:B------:R-:W-:Y:S01]  /*5e10*/  F2FP.SATFINITE.E5M2.F32.PACK_AB_MERGE_C R33, RZ, R33, RZ ;  /* 0x00000021ff21723e */ /* 0x000fe200048060ff */
[-C--:B------:R-:W-:Y:S01]  /*5e20*/  FMUL R42, R42, R56.reuse ;  /* 0x000000382a2a7220 */ /* 0x080fe20000400000 */
[C---:B------:R-:W-:Y:S01]  /*5e30*/  ISETP.LT.OR P4, PT, R0.reuse, 0x9, !P4 ;  /* 0x000000090000780c */ /* 0x040fe20006781670 */
[----:B------:R-:W-:Y:S01]  /*5e40*/  @!P2 STG.E.U8 desc[UR36][R6.64+0x9], R31 ;  /* 0x0000091f0600a986 */ /* 0x000fe2000c101124 */
[----:B------:R-:W-:Y:S01]  /*5e50*/  ISETP.LT.OR P2, PT, R0, 0x9, !P5 ;  /* 0x000000090000780c */ /* 0x000fe20006f41670 */
[-C--:B------:R-:W-:Y:S01]  /*5e60*/  FMUL R43, R43, R56.reuse ;  /* 0x000000382b2b7220 */ /* 0x080fe20000400000 */
[----:B------:R-:W-:Y:S01]  /*5e70*/  F2FP.SATFINITE.E5M2.F32.PACK_AB_MERGE_C R35, RZ, R35, RZ ;  /* 0x00000023ff23723e */ /* 0x000fe200048060ff */
[----:B------:R2:W-:Y:S01]  /*5e80*/  @!P3 STG.E.U8 desc[UR36][R4.64+0x10], R11 ;  /* 0x0000100b0400b986 */ /* 0x0005e2000c101124 */
[C---:B------:R-:W-:Y:S01]  /*5e90*/  ISETP.GE.AND P3, PT, R3.reuse, 0x19, PT ;  /* 0x000000190300780c */ /* 0x040fe20003f66270 */
[-C--:B------:R-:W-:Y:S01]  /*5ea0*/  FMUL R44, R44, R56.reuse ;  /* 0x000000382c2c7220 */ /* 0x080fe20000400000 */
[----:B------:R-:W-:Y:S01]  /*5eb0*/  F2FP.SATFINITE.E5M2.F32.PACK_AB_MERGE_C R37, RZ, R37, RZ ;  /* 0x00000025ff25723e */ /* 0x000fe200048060ff */
[----:B------:R-:W-:Y:S01]  /*5ec0*/  @!P1 STG.E.U8 desc[UR36][R4.64+0x11], R33 ;  /* 0x0000112104009986 */ /* 0x000fe2000c101124 */
[----:B------:R-:W-:Y:S01]  /*5ed0*/  ISETP.GE.AND P1, PT, R3, 0x1a, PT ;  /* 0x0000001a0300780c */ /* 0x000fe20003f26270 */
[----:B------:R-:W-:Y:S01]  /*5ee0*/  FMUL R45, R45, R56 ;  /* 0x000000382d2d7220 */ /* 0x000fe20000400000 */
[----:B------:R-:W-:Y:S01]  /*5ef0*/  ISETP.LT.OR P0, PT, R0, 0x1, !P3 ;  /* 0x000000010000780c */ /* 0x000fe20005f01670 */
[----:B------:R-:W-:Y:S01]  /*5f00*/  @!P4 STG.E.U8 desc[UR36][R6.64+0x11], R35 ;  /* 0x000011230600c986 */ /* 0x000fe2000c101124 */
[----:B-1----:R-:W-:Y:S01]  /*5f10*/  F2FP.SATFINITE.E5M2.F32.PACK_AB_MERGE_C R9, RZ, R34, RZ ;  /* 0x00000022ff09723e */ /* 0x002fe200048060ff */
[-C--:B------:R-:W-:Y:S01]  /*5f20*/  FMUL R46, R46, R56.reuse ;  /* 0x000000382e2e7220 */ /* 0x080fe20000400000 */
[C---:B------:R-:W-:Y:S01]  /*5f30*/  ISETP.LT.OR P5, PT, R0.reuse, 0x1, !P1 ;  /* 0x000000010000780c */ /* 0x040fe20004fa1670 */
[----:B------:R-:W-:Y:S01]  /*5f40*/  FMUL R47, R47, R56 ;  /* 0x000000382f2f7220 */ /* 0x000fe20000400000 */
[----:B------:R-:W-:Y:S01]  /*5f50*/  ISETP.LT.OR P3, PT, R0, 0x9, !P3 ;  /* 0x000000090000780c */ /* 0x000fe20005f61670 */
[----:B------:R1:W-:Y:S01]  /*5f60*/  @!P2 STG.E.U8 desc[UR36][R6.64+0x10], R9 ;  /* 0x000010090600a986 */ /* 0x0003e2000c101124 */
[----:B--2---:R-:W-:Y:S01]  /*5f70*/  F2FP.SATFINITE.E5M2.F32.PACK_AB_MERGE_C R11, RZ, R36, RZ ;  /* 0x00000024ff0b723e */ /* 0x004fe200048060ff */
[-C--:B------:R-:W-:Y:S01]  /*5f80*/  FMUL R48, R48, R56.reuse ;  /* 0x0000003830307220 */ /* 0x080fe20000400000 */
[----:B------:R-:W-:Y:S01]  /*5f90*/  ISETP.GE.AND P2, PT, R3, 0x21, PT ;  /* 0x000000210300780c */ /* 0x000fe20003f46270 */
[-C--:B------:R-:W-:Y:S01]  /*5fa0*/  FMUL R49, R49, R56.reuse ;  /* 0x0000003831317220 */ /* 0x080fe20000400000 */
[C---:B------:R-:W-:Y:S01]  /*5fb0*/  ISETP.LT.OR P1, PT, R0.reuse, 0x9, !P1 ;  /* 0x000000090000780c */ /* 0x040fe20004f21670 */
[----:B------:R-:W-:Y:S01]  /*5fc0*/  @!P0 STG.E.U8 desc[UR36][R4.64+0x18], R11 ;  /* 0x0000180b04008986 */ /* 0x000fe2000c101124 */
[----:B------:R-:W-:Y:S01]  /*5fd0*/  ISETP.LT.OR P4, PT, R0, 0x1, !P2 ;  /* 0x000000010000780c */ /* 0x000fe20005781670 */
[-C--:B------:R-:W-:Y:S01]  /*5fe0*/  FMUL R50, R50, R56.reuse ;  /* 0x0000003832327220 */ /* 0x080fe20000400000 */
[----:B------:R-:W-:Y:S01]  /*5ff0*/  ISETP.GE.AND P0, PT, R3, 0x22, PT ;  /* 0x000000220300780c */ /* 0x000fe20003f06270 */
[----:B------:R-:W-:Y:S01]  /*6000*/  @!P5 STG.E.U8 desc[UR36][R4.64+0x19], R37 ;  /* 0x000019250400d986 */ /* 0x000fe2000c101124 */
[----:B------:R-:W-:Y:S01]  /*6010*/  F2FP.SATFINITE.E5M2.F32.PACK_AB_MERGE_C R39, RZ, R39, RZ ;  /* 0x00000027ff27723e */ /* 0x000fe200048060ff */
[----:B------:R-:W-:Y:S01]  /*6020*/  FMUL R51, R51, R56 ;  /* 0x0000003833337220 */ /* 0x000fe20000400000 */
[----:B-1----:R-:W-:Y:S01]  /*6030*/  F2FP.SATFINITE.E5M2.F32.PACK_AB_MERGE_C R9, RZ, R38, RZ ;  /* 0x00000026ff09723e */ /* 0x002fe200048060ff */
[----:B------:R-:W-:Y:S01]  /*6040*/  FMUL R52, R52, R56 ;  /* 0x0000003834347220 */ /* 0x000fe20000400000 */
[----:B------:R-:W-:Y:S01]  /*6050*/  F2FP.SATFINITE.E5M2.F32.PACK_AB_MERGE_C R13, RZ, R40, RZ ;  /* 0x00000028ff0d723e */ /* 0x000fe200048060ff */
[-C--:B------:R-:W-:Y:S01]  /*6060*/  FMUL R53, R53, R56.reuse ;  /* 0x0000003835357220 */ /* 0x080fe20000400000 */
[----:B------:R-:W-:Y:S01]  /*6070*/  F2FP.SATFINITE.E5M2.F32.PACK_AB_MERGE_C R41, RZ, R41, RZ ;  /* 0x00000029ff29723e */ /* 0x000fe200048060ff */
[----:B------:R1:W-:Y:S01]  /*6080*/  @!P3 STG.E.U8 desc[UR36][R6.64+0x18], R9 ;  /* 0x000018090600b986 */ /* 0x0003e2000c101124 */
[----:B------:R-:W-:Y:S01]  /*6090*/  ISETP.LT.OR P3, PT, R0, 0x1, !P0 ;  /* 0x000000010000780c */ /* 0x000fe20004761670 */
[-C--:B------:R-:W-:Y:S01]  /*60a0*/  FMUL R54, R54, R56.reuse ;  /* 0x0000003836367220 */ /* 0x080fe20000400000 */
[C---:B------:R-:W-:Y:S01]  /*60b0*/  ISETP.LT.OR P2, PT, R0.reuse, 0x9, !P2 ;  /* 0x000000090000780c */ /* 0x040fe20005741670 */
[----:B------:R-:W-:Y:S01]  /*60c0*/  @!P1 STG.E.U8 desc[UR36][R6.64+0x19], R39 ;  /* 0x0000192706009986 */ /* 0x000fe2000c101124 */
[----:B------:R-:W-:Y:S01]  /*60d0*/  ISETP.GE.AND P1, PT, R3, 0x29, PT ;  /* 0x000000290300780c */ /* 0x000fe20003f26270 */
[----:B------:R-:W-:Y:S01]  /*60e0*/  FMUL R55, R55, R56 ;  /* 0x0000003837377220 */ /* 0x000fe20000400000 */
[----:B------:R-:W-:Y:S01]  /*60f0*/  F2FP.SATFINITE.E5M2.F32.PACK_AB_MERGE_C R43, RZ, R43, RZ ;  /* 0x0000002bff2b723e */ /* 0x000fe200048060ff */
[----:B------:R-:W-:Y:S01]  /*6100*/  @!P4 STG.E.U8 desc[UR36][R4.64+0x20], R13 ;  /* 0x0000200d0400c986 */ /* 0x000fe2000c101124 */
[----:B------:R-:W-:-:S02]  /*6110*/  ISETP.LT.OR P4, PT, R0, 0x9, !P0 ;  /* 0x000000090000780c */ /* 0x000fc40004781670 */
[----:B------:R-:W-:Y:S02]  /*6120*/  ISETP.GE.AND P0, PT, R3, 0x2a, PT ;  /* 0x0000002a0300780c */ /* 0x000fe40003f06270 */
[C---:B------:R-:W-:Y:S01]  /*6130*/  ISETP.LT.OR P5, PT, R0.reuse, 0x1, !P1 ;  /* 0x000000010000780c */ /* 0x040fe20004fa1670 */
[----:B------:R-:W-:Y:S01]  /*6140*/  @!P3 STG.E.U8 desc[UR36][R4.64+0x21], R41 ;  /* 0x000021290400b986 */ /* 0x000fe2000c101124 */
[C---:B------:R-:W-:Y:S02]  /*6150*/  ISETP.LT.OR P3, PT, R0.reuse, 0x1, !P0 ;  /* 0x000000010000780c */ /* 0x040fe40004761670 */
[----:B-1----:R-:W-:Y:S02]  /*6160*/  F2FP.SATFINITE.E5M2.F32.PACK_AB_MERGE_C R9, RZ, R42, RZ ;  /* 0x0000002aff09723e */ /* 0x002fe400048060ff */
[----:B------:R-:W-:Y:S02]  /*6170*/  F2FP.SATFINITE.E5M2.F32.PACK_AB_MERGE_C R11, RZ, R44, RZ ;  /* 0x0000002cff0b723e */ /* 0x000fe400048060ff */
[----:B------:R-:W-:Y:S01]  /*6180*/  F2FP.SATFINITE.E5M2.F32.PACK_AB_MERGE_C R45, RZ, R45, RZ ;  /* 0x0000002dff2d723e */ /* 0x000fe200048060ff */
[----:B------:R1:W-:Y:S01]  /*6190*/  @!P2 STG.E.U8 desc[UR36][R6.64+0x20], R9 ;  /* 0x000020090600a986 */ /* 0x0003e2000c101124 */
[----:B------:R-:W-:-:S02]  /*61a0*/  ISETP.LT.OR P2, PT, R0, 0x9, !P1 ;  /* 0x000000090000780c */ /* 0x000fc40004f41670 */
[C---:B------:R-:W-:Y:S01]  /*61b0*/  ISETP.GE.AND P1, PT, R3.reuse, 0x32, PT ;  /* 0x000000320300780c */ /* 0x040fe20003f26270 */
[----:B------:R-:W-:Y:S01]  /*61c0*/  @!P4 STG.E.U8 desc[UR36][R6.64+0x21], R43 ;  /* 0x0000212b0600c986 */ /* 0x000fe2000c101124 */
[----:B------:R-:W-:Y:S02]  /*61d0*/  ISETP.GE.AND P4, PT, R3, 0x31, PT ;  /* 0x000000310300780c */ /* 0x000fe40003f86270 */
[C---:B------:R-:W-:Y:S01]  /*61e0*/  ISETP.LT.OR P0, PT, R0.reuse, 0x9, !P0 ;  /* 0x000000090000780c */ /* 0x040fe20004701670 */
[----:B------:R2:W-:Y:S01]  /*61f0*/  @!P5 STG.E.U8 desc[UR36][R4.64+0x28], R11 ;  /* 0x0000280b0400d986 */ /* 0x0005e2000c101124 */
[C---:B------:R-:W-:Y:S02]  /*6200*/  ISETP.LT.OR P5, PT, R0.reuse, 0x1, !P1 ;  /* 0x000000010000780c */ /* 0x040fe40004fa1670 */
[----:B------:R-:W-:Y:S01]  /*6210*/  F2FP.SATFINITE.E5M2.F32.PACK_AB_MERGE_C R47, RZ, R47, RZ ;  /* 0x0000002fff2f723e */ /* 0x000fe200048060ff */
[----:B------:R-:W-:Y:S01]  /*6220*/  @!P3 STG.E.U8 desc[UR36][R4.64+0x29], R45 ;  /* 0x0000292d0400b986 */ /* 0x000fe2000c101124 */
[----:B------:R-:W-:-:S02]  /*6230*/  ISETP.LT.OR P3, PT, R0, 0x1, !P4 ;  /* 0x000000010000780c */ /* 0x000fc40006761670 */
[----:B-1----:R-:W-:Y:S02]  /*6240*/  F2FP.SATFINITE.E5M2.F32.PACK_AB_MERGE_C R9, RZ, R46, RZ ;  /* 0x0000002eff09723e */ /* 0x002fe400048060ff */
[----:B------:R-:W-:Y:S02]  /*6250*/  F2FP.SATFINITE.E5M2.F32.PACK_AB_MERGE_C R49, RZ, R49, RZ ;  /* 0x00000031ff31723e */ /* 0x000fe400048060ff */
[----:B------:R-:W-:Y:S01]  /*6260*/  ISETP.LT.OR P4, PT, R0, 0x9, !P4 ;  /* 0x000000090000780c */ /* 0x000fe20006781670 */
[----:B------:R1:W-:Y:S01]  /*6270*/  @!P2 STG.E.U8 desc[UR36][R6.64+0x28], R9 ;  /* 0x000028090600a986 */ /* 0x0003e2000c101124 */
[----:B--2---:R-:W-:Y:S02]  /*6280*/  F2FP.SATFINITE.E5M2.F32.PACK_AB_MERGE_C R11, RZ, R48, RZ ;  /* 0x00000030ff0b723e */ /* 0x004fe400048060ff */
[C---:B------:R-:W-:Y:S01]  /*6290*/  ISETP.GE.AND P2, PT, R3.reuse, 0x3a, PT ;  /* 0x0000003a0300780c */ /* 0x040fe20003f46270 */
[----:B------:R-:W-:Y:S01]  /*62a0*/  @!P0 STG.E.U8 desc[UR36][R6.64+0x29], R47 ;  /* 0x0000292f06008986 */ /* 0x000fe2000c101124 */
[----:B------:R-:W-:-:S02]  /*62b0*/  ISETP.GE.AND P0, PT, R3, 0x39, PT ;  /* 0x000000390300780c */ /* 0x000fc40003f06270 */
[C---:B------:R-:W-:Y:S01]  /*62c0*/  ISETP.LT.OR P1, PT, R0.reuse, 0x9, !P1 ;  /* 0x000000090000780c */ /* 0x040fe20004f21670 */
[----:B------:R2:W-:Y:S01]  /*62d0*/  @!P3 STG.E.U8 desc[UR36][R4.64+0x30], R11 ;  /* 0x0000300b0400b986 */ /* 0x0005e2000c101124 */
[C---:B------:R-:W-:Y:S02]  /*62e0*/  ISETP.LT.OR P3, PT, R0.reuse, 0x1, !P0 ;  /* 0x000000010000780c */ /* 0x040fe40004761670 */
[C---:B------:R-:W-:Y:S01]  /*62f0*/  ISETP.LT.OR P0, PT, R0.reuse, 0x9, !P0 ;  /* 0x000000090000780c */ /* 0x040fe20004701670 */
[----:B------:R3:W-:Y:S01]  /*6300*/  @!P5 STG.E.U8 desc[UR36][R4.64+0x31], R49 ;  /* 0x000031310400d986 */ /* 0x0007e2000c101124 */
[C---:B------:R-:W-:Y:S02]  /*6310*/  ISETP.LT.OR P5, PT, R0.reuse, 0x1, !P2 ;  /* 0x000000010000780c */ /* 0x040fe400057a1670 */
[----:B------:R-:W-:Y:S02]  /*6320*/  ISETP.LT.OR P2, PT, R0, 0x9, !P2 ;  /* 0x000000090000780c */ /* 0x000fe40005741670 */
[----:B------:R-:W-:-:S02]  /*6330*/  F2FP.SATFINITE.E5M2.F32.PACK_AB_MERGE_C R3, RZ, R50, RZ ;  /* 0x00000032ff03723e */ /* 0x000fc400048060ff */
[----:B------:R-:W-:Y:S02]  /*6340*/  F2FP.SATFINITE.E5M2.F32.PACK_AB_MERGE_C R51, RZ, R51, RZ ;  /* 0x00000033ff33723e */ /* 0x000fe400048060ff */
[----:B-1----:R-:W-:Y:S01]  /*6350*/  F2FP.SATFINITE.E5M2.F32.PACK_AB_MERGE_C R9, RZ, R52, RZ ;  /* 0x00000034ff09723e */ /* 0x002fe200048060ff */
[----:B------:R3:W-:Y:S01]  /*6360*/  @!P4 STG.E.U8 desc[UR36][R6.64+0x30], R3 ;  /* 0x000030030600c986 */ /* 0x0007e2000c101124 */
[----:B------:R-:W-:Y:S02]  /*6370*/  F2FP.SATFINITE.E5M2.F32.PACK_AB_MERGE_C R53, RZ, R53, RZ ;  /* 0x00000035ff35723e */ /* 0x000fe400048060ff */
[----:B--2---:R-:W-:Y:S01]  /*6380*/  F2FP.SATFINITE.E5M2.F32.PACK_AB_MERGE_C R11, RZ, R54, RZ ;  /* 0x00000036ff0b723e */ /* 0x004fe200048060ff */
[----:B------:R3:W-:Y:S01]  /*6390*/  @!P1 STG.E.U8 desc[UR36][R6.64+0x31], R51 ;  /* 0x0000313306009986 */ /* 0x0007e2000c101124 */
[----:B------:R-:W-:-:S03]  /*63a0*/  F2FP.SATFINITE.E5M2.F32.PACK_AB_MERGE_C R55, RZ, R55, RZ ;  /* 0x00000037ff37723e */ /* 0x000fc600048060ff */
[----:B------:R3:W-:Y:S04]  /*63b0*/  @!P3 STG.E.U8 desc[UR36][R4.64+0x38], R9 ;  /* 0x000038090400b986 */ /* 0x0007e8000c101124 */
[----:B------:R3:W-:Y:S04]  /*63c0*/  @!P5 STG.E.U8 desc[UR36][R4.64+0x39], R53 ;  /* 0x000039350400d986 */ /* 0x0007e8000c101124 */
[----:B------:R3:W-:Y:S04]  /*63d0*/  @!P0 STG.E.U8 desc[UR36][R6.64+0x38], R11 ;  /* 0x0000380b06008986 */ /* 0x0007e8000c101124 */
[----:B------:R3:W-:Y:S02]  /*63e0*/  @!P2 STG.E.U8 desc[UR36][R6.64+0x39], R55 ;  /* 0x000039370600a986 */ /* 0x0007e4000c101124 */
.L_x_110:
[----:B------:R-:W-:Y:S05]  /*63f0*/  BSYNC B0 ;  /* 0x0000000000007941 */ /* 0x000fea0003800000 */
.L_x_44:
[----:B0--3--:R-:W-:Y:S01]  /*6400*/  IMAD.U32 R3, RZ, RZ, UR38 ;  /* 0x00000026ff037e24 */ /* 0x009fe2000f8e00ff */
[----:B------:R-:W-:Y:S01]  /*6410*/  ULDC.64 UR4, c[0x0][0x650] ;  /* 0x0001940000047ab9 */ /* 0x000fe20000000a00 */
[----:B-----5:R-:W-:Y:S01]  /*6420*/  IMAD.U32 R0, RZ, RZ, UR38 ;  /* 0x00000026ff007e24 */ /* 0x020fe2000f8e00ff */
[----:B------:R0:W-:Y:S01]  /*6430*/  SYNCS.ARRIVE.TRANS64.A1T0 RZ, [R64+UR49], RZ ;  /* 0x000000ff40ff79a7 */ /* 0x0001e20008100031 */
[----:B------:R-:W-:Y:S01]  /*6440*/  IMAD.MOV.U32 R22, RZ, RZ, -0x1 ;  /* 0xffffffffff167424 */ /* 0x000fe200078e00ff */
[----:B------:R-:W-:Y:S01]  /*6450*/  LEA R16, P0, R3, R16, 0x1 ;  /* 0x0000001003107211 */ /* 0x000fe200078008ff */
[----:B------:R-:W-:Y:S02]  /*6460*/  IMAD.U32 R3, RZ, RZ, UR44 ;  /* 0x0000002cff037e24 */ /* 0x000fe4000f8e00ff */
[----:B------:R-:W-:Y:S02]  /*6470*/  IMAD.MOV.U32 R19, RZ, RZ, -0x1 ;  /* 0xffffffffff137424 */ /* 0x000fe400078e00ff */
[----:B------:R-:W-:Y:S01]  /*6480*/  IMAD.MOV.U32 R18, RZ, RZ, -0x1 ;  /* 0xffffffffff127424 */ /* 0x000fe200078e00ff */
[----:B------:R-:W-:-:S02]  /*6490*/  LEA.HI.X R17, R0, R17, R3, 0x1, P0 ;  /* 0x0000001100117211 */ /* 0x000fc400000f0c03 */
[----:B------:R-:W-:Y:S02]  /*64a0*/  ISETP.GE.U32.AND P0, PT, R16, UR4, PT ;  /* 0x0000000410007c0c */ /* 0x000fe4000bf06070 */
[----:B------:R-:W-:Y:S02]  /*64b0*/  PRMT R0, RZ, 0x7610, R0 ;  /* 0x00007610ff007816 */ /* 0x000fe40000000000 */
[----:B------:R-:W-:-:S13]  /*64c0*/  ISETP.GE.U32.AND.EX P0, PT, R17, UR5, PT, P0 ;  /* 0x0000000511007c0c */ /* 0x000fda000bf06100 */
[----:B0-----:R-:W-:Y:S05]  /*64d0*/  @P0 BRA `(.L_x_111) ;  /* 0x0000000400640947 */ /* 0x001fea0003800000 */
[----:B------:R-:W0:Y:S01]  /*64e0*/  S2R R12, SR_CTAID.X ;  /* 0x00000000000c7919 */ /* 0x000e220000002500 */
[----:B-12-4-:R-:W1:Y:S01]  /*64f0*/  LDC.64 R10, c[0x0][0x628] ;  /* 0x00018a00ff0a7b82 */ /* 0x016e620000000a00 */
[----:B------:R-:W-:Y:S01]  /*6500*/  ULDC UR4, c[0x0][0x150] ;  /* 0x0000540000047ab9 */ /* 0x000fe20000000800 */
[----:B------:R-:W-:Y:S01]  /*6510*/  IMAD.MOV.U32 R8, RZ, RZ, R16 ;  /* 0x000000ffff087224 */ /* 0x000fe200078e0010 */
[----:B------:R-:W2:Y:S01]  /*6520*/  S2R R20, SR_CTAID.Y ;  /* 0x0000000000147919 */ /* 0x000ea20000002600 */
[----:B------:R-:W-:-:S04]  /*6530*/  IMAD.MOV.U32 R9, RZ, RZ, R17 ;  /* 0x000000ffff097224 */ /* 0x000fc800078e0011 */
[----:B------:R-:W3:Y:S08]  /*6540*/  LDC R21, c[0x0][0x144] ;  /* 0x00005100ff157b82 */ /* 0x000ef00000000800 */
[----:B------:R-:W4:Y:S08]  /*6550*/  LDC R0, c[0x0][0x630] ;  /* 0x00018c00ff007b82 */ /* 0x000f300000000800 */
[----:B------:R-:W2:Y:S01]  /*6560*/  LDC.64 R14, c[0x0][0x620] ;  /* 0x00018800ff0e7b82 */ /* 0x000ea20000000a00 */
[----:B-1----:R-:W-:-:S04]  /*6570*/  ISETP.NE.U32.AND P0, PT, R10, RZ, PT ;  /* 0x000000ff0a00720c */ /* 0x002fc80003f05070 */
[----:B------:R-:W-:Y:S02]  /*6580*/  ISETP.NE.AND.EX P0, PT, R11, RZ, PT, P0 ;  /* 0x000000ff0b00720c */ /* 0x000fe40003f05300 */
[----:B0-----:R-:W-:-:S05]  /*6590*/  I2FP.F32.U32 R3, R12 ;  /* 0x0000000c00037245 */ /* 0x001fca0000201000 */
[----:B------:R-:W-:-:S04]  /*65a0*/  FMUL R3, R3, UR4 ;  /* 0x0000000403037c20 */ /* 0x000fc80008400000 */
[----:B------:R0:W1:Y:S02]  /*65b0*/  F2I.U32.TRUNC.NTZ R19, R3 ;  /* 0x0000000300137305 */ /* 0x000064000020f000 */
[----:B---34-:R-:W-:Y:S05]  /*65c0*/  @!P0 BRA `(.L_x_112) ;  /* 0x0000000000288947 */ /* 0x018fea0003800000 */
[----:B0-----:R-:W0:Y:S02]  /*65d0*/  LDC R3, c[0x0][0x634] ;  /* 0x00018d00ff037b82 */ /* 0x001e240000000800 */
        /* <DEDUP_REMOVED lines=9> */
.L_x_112:
[----:B------:R-:W3:Y:S01]  /*6670*/  LDC.64 R24, c[0x0][0x640] ;  /* 0x00019000ff187b82 */ /* 0x000ee20000000a00 */
[-C--:B------:R-:W-:Y:S01]  /*6680*/  SHF.R.U64 R18, R8, R0.reuse, R9 ;  /* 0x0000000008127219 */ /* 0x080fe20000001209 */
[----:B-1----:R-:W-:Y:S01]  /*6690*/  IMAD.MOV R19, RZ, RZ, -R19 ;  /* 0x000000ffff137224 */ /* 0x002fe200078e0a13 */
[----:B------:R-:W-:Y:S01]  /*66a0*/  SHF.R.U32.HI R0, RZ, R0, R9 ;  /* 0x00000000ff007219 */ /* 0x000fe20000011609 */
[----:B------:R-:W-:Y:S01]  /*66b0*/  ULDC UR4, c[0x0][0x154] ;  /* 0x0000550000047ab9 */ /* 0x000fe20000000800 */
[----:B0-----:R-:W-:Y:S01]  /*66c0*/  IADD3 R3, P0, RZ, -R18, RZ ;  /* 0x80000012ff037210 */ /* 0x001fe20007f1e0ff */
[----:B------:R-:W-:Y:S02]  /*66d0*/  IMAD R21, R21, R19, R12 ;  /* 0x0000001315157224 */ /* 0x000fe400078e020c */
[----:B------:R-:W0:Y:S01]  /*66e0*/  LDC R6, c[0x0][0x618] ;  /* 0x00018600ff067b82 */ /* 0x000e220000000800 */
[----:B------:R-:W-:Y:S02]  /*66f0*/  IMAD.MOV.U32 R7, RZ, RZ, 0x1 ;  /* 0x00000001ff077424 */ /* 0x000fe400078e00ff */
[----:B------:R-:W-:-:S04]  /*6700*/  IMAD.X R5, RZ, RZ, ~R0, P0 ;  /* 0x000000ffff057224 */ /* 0x000fc800000e0e00 */
[-C--:B--2---:R-:W-:Y:S01]  /*6710*/  IMAD R0, R5, R14.reuse, RZ ;  /* 0x0000000e05007224 */ /* 0x084fe200078e02ff */
[----:B------:R-:W1:Y:S01]  /*6720*/  LDC R8, c[0x0][0x608] ;  /* 0x00018200ff087b82 */ /* 0x000e620000000800 */
[----:B------:R-:W-:-:S04]  /*6730*/  IMAD.WIDE.U32 R4, R3, R14, R16 ;  /* 0x0000000e03047225 */ /* 0x000fc800078e0010 */
[----:B------:R-:W-:Y:S01]  /*6740*/  IMAD R3, R3, R15, R0 ;  /* 0x0000000f03037224 */ /* 0x000fe200078e0200 */
[----:B------:R-:W-:Y:S02]  /*6750*/  I2FP.F32.U32 R0, R20 ;  /* 0x0000001400007245 */ /* 0x000fe40000201000 */
[----:B------:R-:W2:Y:S01]  /*6760*/  LDC R22, c[0x0][0x658] ;  /* 0x00019600ff167b82 */ /* 0x000ea20000000800 */
[----:B------:R-:W-:Y:S01]  /*6770*/  IMAD.IADD R3, R5, 0x1, R3 ;  /* 0x0000000105037824 */ /* 0x000fe200078e0203 */
[----:B---3--:R-:W-:Y:S01]  /*6780*/  ISETP.NE.U32.AND P0, PT, R24, RZ, PT ;  /* 0x000000ff1800720c */ /* 0x008fe20003f05070 */
[----:B------:R-:W-:Y:S01]  /*6790*/  FMUL R0, R0, UR4 ;  /* 0x0000000400007c20 */ /* 0x000fe20008400000 */
[----:B------:R-:W-:Y:S02]  /*67a0*/  IMAD.MOV.U32 R5, RZ, RZ, -0x1 ;  /* 0xffffffffff057424 */ /* 0x000fe400078e00ff */
[----:B------:R-:W-:Y:S01]  /*67b0*/  ISETP.NE.AND.EX P0, PT, R25, RZ, PT, P0 ;  /* 0x000000ff1900720c */ /* 0x000fe20003f05300 */
[----:B------:R3:W4:Y:S01]  /*67c0*/  F2I.U32.TRUNC.NTZ R13, R0 ;  /* 0x00000000000d7305 */ /* 0x000722000020f000 */
[----:B------:R-:W3:Y:S01]  /*67d0*/  LDC R15, c[0x0][0x148] ;  /* 0x00005200ff0f7b82 */ /* 0x000ee20000000800 */
[----:B0-----:R-:W-:-:S02]  /*67e0*/  SHF.R.U64 R12, R4, R6, R3 ;  /* 0x00000006040c7219 */ /* 0x001fc40000001203 */
[----:B------:R-:W-:-:S05]  /*67f0*/  SHF.R.U32.HI R3, RZ, R6, R3 ;  /* 0x00000006ff037219 */ /* 0x000fca0000011603 */
[----:B------:R-:W0:Y:S01]  /*6800*/  LDC R19, c[0x0][0x600] ;  /* 0x00018000ff137b82 */ /* 0x000e220000000800 */
[-CC-:B-1----:R-:W-:Y:S02]  /*6810*/  SHF.R.U64 R10, R12, R8.reuse, R3.reuse ;  /* 0x000000080c0a7219 */ /* 0x182fe40000001203 */
[----:B------:R-:W-:-:S05]  /*6820*/  SHF.R.U32.HI R3, RZ, R8, R3 ;  /* 0x00000008ff037219 */ /* 0x000fca0000011603 */
[----:B------:R-:W1:Y:S01]  /*6830*/  LDC R26, c[0x0][0x648] ;  /* 0x00019200ff1a7b82 */ /* 0x000e620000000800 */
[-C--:B--2---:R-:W-:Y:S02]  /*6840*/  SHF.L.U32 R4, R5, R22.reuse, RZ ;  /* 0x0000001605047219 */ /* 0x084fe400000006ff */
[-CC-:B------:R-:W-:Y:S02]  /*6850*/  SHF.R.U64 R14, R10, R22.reuse, R3.reuse ;  /* 0x000000160a0e7219 */ /* 0x180fe40000001203 */
[----:B------:R-:W-:Y:S02]  /*6860*/  SHF.R.U32.HI R5, RZ, R22, R3 ;  /* 0x00000016ff057219 */ /* 0x000fe40000011603 */
[----:B------:R-:W-:Y:S01]  /*6870*/  LOP3.LUT R23, RZ, R4, RZ, 0x33, !PT ;  /* 0x00000004ff177212 */ /* 0x000fe200078e33ff */
[----:B------:R-:W2:Y:S01]  /*6880*/  LDC R27, c[0x0][0x638] ;  /* 0x00018e00ff1b7b82 */ /* 0x000ea20000000800 */
[----:B------:R-:W-:Y:S01]  /*6890*/  SHF.L.U32 R22, R7, R22, RZ ;  /* 0x0000001607167219 */ /* 0x000fe200000006ff */
[----:B------:R-:W-:-:S06]  /*68a0*/  IMAD.MOV.U32 R4, RZ, RZ, R14 ;  /* 0x000000ffff047224 */ /* 0x000fcc00078e000e */
[----:B------:R-:W0:Y:S01]  /*68b0*/  LDC R28, c[0x0][0x610] ;  /* 0x00018400ff1c7b82 */ /* 0x000e220000000800 */
[----:B----4-:R-:W-:Y:S05]  /*68c0*/  @!P0 BRA `(.L_x_113) ;  /* 0x0000000000288947 */ /* 0x010fea0003800000 */
[----:B------:R-:W4:Y:S02]  /*68d0*/  LDC R3, c[0x0][0x64c] ;  /* 0x00019300ff037b82 */ /* 0x000f240000000800 */
[----:B----4-:R-:W-:-:S05]  /*68e0*/  IADD3 R3, P0, R14, R3, RZ ;  /* 0x000000030e037210 */ /* 0x010fca0007f1e0ff */
        /* <DEDUP_REMOVED lines=8> */
.L_x_113:
[----:B------:R-:W-:Y:S01]  /*6970*/  ISETP.NE.AND P0, PT, R2, 0x1, PT ;  /* 0x000000010200780c */ /* 0x000fe20003f05270 */
[----:B0-----:R-:W-:Y:S01]  /*6980*/  VIADD R7, R19, 0xffffffff ;  /* 0xffffffff13077836 */ /* 0x001fe20000000000 */
[----:B-1-3--:R-:W-:Y:S01]  /*6990*/  SHF.R.U64 R0, R4, R26, R5 ;  /* 0x0000001a04007219 */ /* 0x00afe20000001205 */
[----:B------:R-:W-:Y:S01]  /*69a0*/  IMAD.MOV R13, RZ, RZ, -R13 ;  /* 0x000000ffff0d7224 */ /* 0x000fe200078e0a0d */
[----:B------:R-:W-:Y:S01]  /*69b0*/  LOP3.LUT R5, R10, R23, RZ, 0xc0, !PT ;  /* 0x000000170a057212 */ /* 0x000fe200078ec0ff */
[----:B------:R-:W-:Y:S02]  /*69c0*/  IMAD.MOV.U32 R4, RZ, RZ, 0x1 ;  /* 0x00000001ff047424 */ /* 0x000fe400078e00ff */
[----:B------:R-:W-:Y:S02]  /*69d0*/  IMAD.MOV R3, RZ, RZ, -R0 ;  /* 0x000000ffff037224 */ /* 0x000fe400078e0a00 */
[----:B------:R-:W-:Y:S01]  /*69e0*/  IMAD R22, R22, R0, R5 ;  /* 0x0000000016167224 */ /* 0x000fe200078e0205 */
[----:B------:R-:W-:Y:S01]  /*69f0*/  LOP3.LUT R5, R12, R7, RZ, 0xc0, !PT ;  /* 0x000000070c057212 */ /* 0x000fe200078ec0ff */
[----:B--2---:R-:W-:-:S02]  /*6a00*/  IMAD R0, R3, R27, R14 ;  /* 0x0000001b03007224 */ /* 0x004fc400078e020e */
[----:B------:R-:W-:Y:S02]  /*6a10*/  @P0 IMAD R21, R15, R13, R20 ;  /* 0x0000000d0f150224 */ /* 0x000fe400078e0214 */
[----:B------:R-:W-:Y:S01]  /*6a20*/  IMAD R3, R0, R19, R5 ;  /* 0x0000001300037224 */ /* 0x000fe200078e0205 */
[----:B------:R-:W-:Y:S01]  /*6a30*/  PRMT R0, R4, 0x7610, R0 ;  /* 0x0000761004007816 */ /* 0x000fe20000000000 */
[----:B------:R-:W-:-:S05]  /*6a40*/  IMAD R22, R22, R28, R21 ;  /* 0x0000001c16167224 */ /* 0x000fca00078e0215 */
[----:B------:R-:W-:Y:S02]  /*6a50*/  SEL R19, R3, R22, !P0 ;  /* 0x0000001603137207 */ /* 0x000fe40004000000 */
[----:B------:R-:W-:-:S07]  /*6a60*/  SEL R22, R22, R3, !P0 ;  /* 0x0000000316167207 */ /* 0x000fce0004000000 */
.L_x_111:
[----:B------:R-:W-:Y:S02]  /*6a70*/  LOP3.LUT P0, RZ, R0, 0xff, RZ, 0xc0, !PT ;  /* 0x000000ff00ff7812 */ /* 0x000fe4000780c0ff */
[----:B------:R-:W-:-:S11]  /*6a80*/  LOP3.LUT R67, R67, 0x1, RZ, 0x3c, !PT ;  /* 0x0000000143437812 */ /* 0x000fd600078e3cff */
[----:B------:R-:W-:Y:S05]  /*6a90*/  @P0 BRA `(.L_x_114) ;  /* 0xffffffa800f00947 */ /* 0x000fea000383ffff */
[----:B------:R-:W-:Y:S05]  /*6aa0*/  EXIT ;  /* 0x000000000000794d */ /* 0x000fea0003800000 */
.L_x_14:
[----:B------:R-:W-:-:S08]  /*6ab0*/  ISETP.NE.AND P0, PT, RZ, UR4, PT ;  /* 0x00000004ff007c0c */ /* 0x000fd0000bf05270 */
[----:B------:R-:W0:-:S00]  /*6ac0*/  USETMAXREG.DEALLOC.CTAPOOL 0x28 ;  /* 0x00000028000079c8 */ /* 0x000e0000080e0500 */
[----:B------:R-:W-:Y:S05]  /*6ad0*/  @P0 EXIT ;  /* 0x000000000000094d */ /* 0x000fea0003800000 */
[----:B0-----:R-:W-:Y:S01]  /*6ae0*/  LOP3.LUT P0, RZ, R3, 0xff, RZ, 0xc0, !PT ;  /* 0x000000ff03ff7812 */ /* 0x001fe2000780c0ff */
[----:B------:R-:W-:Y:S02]  /*6af0*/  IMAD.MOV.U32 R24, RZ, RZ, 0x1 ;  /* 0x00000001ff187424 */ /* 0x000fe400078e00ff */
[----:B------:R-:W-:-:S10]  /*6b00*/  IMAD.MOV.U32 R25, RZ, RZ, RZ ;  /* 0x000000ffff197224 */ /* 0x000fd400078e00ff */
[----:B------:R-:W-:Y:S05]  /*6b10*/  @!P0 BRA `(.L_x_115) ;  /* 0x0000000c00b48947 */ /* 0x000fea0003800000 */
[----:B------:R-:W-:Y:S01]  /*6b20*/  LOP3.LUT P0, RZ, R0, 0x1f, RZ, 0xc0, !PT ;  /* 0x0000001f00ff7812 */ /* 0x000fe2000780c0ff */
[----:B------:R-:W-:Y:S01]  /*6b30*/  ULDC UR41, c[0x0][0x658] ;  /* 0x0001960000297ab9 */ /* 0x000fe20000000800 */
[C---:B------:R-:W-:Y:S01]  /*6b40*/  ISETP.NE.AND P1, PT, R23.reuse, RZ, PT ;  /* 0x000000ff1700720c */ /* 0x040fe20003f25270 */
[----:B------:R-:W-:Y:S01]  /*6b50*/  UMOV UR4, 0xffffffff ;  /* 0xffffffff00047882 */ /* 0x000fe20000000000 */
[----:B------:R-:W-:Y:S01]  /*6b60*/  ISETP.NE.OR P0, PT, R23, RZ, !P0 ;  /* 0x000000ff1700720c */ /* 0x000fe20004705670 */
[----:B------:R-:W-:Y:S01]  /*6b70*/  BSSY B7, `(.L_x_115) ;  /* 0x00000e7000077945 */ /* 0x000fe20003800000 */
[----:B------:R-:W-:Y:S01]  /*6b80*/  USHF.L.U32 UR4, UR4, UR41, URZ ;  /* 0x0000002904047299 */ /* 0x000fe2000800063f */
[----:B------:R-:W-:Y:S01]  /*6b90*/  P2R R0, PR, RZ, 0x2 ;  /* 0x00000002ff007803 */ /* 0x000fe20000000000 */
[----:B------:R-:W-:Y:S01]  /*6ba0*/  IMAD.MOV.U32 R26, RZ, RZ, 0x1 ;  /* 0x00000001ff1a7424 */ /* 0x000fe200078e00ff */
[----:B------:R-:W-:Y:S01]  /*6bb0*/  P2R R28, PR, RZ, 0x1 ;  /* 0x00000001ff1c7803 */ /* 0x000fe20000000000 */
[----:B------:R-:W-:Y:S01]  /*6bc0*/  IMAD.MOV.U32 R24, RZ, RZ, 0x1 ;  /* 0x00000001ff187424 */ /* 0x000fe200078e00ff */
[----:B------:R-:W-:Y:S01]  /*6bd0*/  ULDC UR40, c[0x0][0x600] ;  /* 0x0001800000287ab9 */ /* 0x000fe20000000800 */
[----:B------:R-:W-:Y:S01]  /*6be0*/  IMAD.MOV.U32 R25, RZ, RZ, RZ ;  /* 0x000000ffff197224 */ /* 0x000fe200078e00ff */
[----:B------:R-:W-:Y:S01]  /*6bf0*/  UMOV UR5, 0x1 ;  /* 0x0000000100057882 */ /* 0x000fe20000000000 */
[----:B------:R-:W-:-:S02]  /*6c00*/  UIADD3 UR46, UR43, 0x1, URZ ;  /* 0x000000012b2e7890 */ /* 0x000fc4000fffe03f */
[----:B------:R-:W-:Y:S02]  /*6c10*/  ULOP3.LUT UR47, UR42, 0x2, URZ, 0xfc, !UPT ;  /* 0x000000022a2f7892 */ /* 0x000fe4000f8efc3f */
[----:B------:R-:W-:Y:S02]  /*6c20*/  UIADD3 UR40, UR40, -0x1, URZ ;  /* 0xffffffff28287890 */ /* 0x000fe4000fffe03f */
[----:B------:R-:W-:Y:S02]  /*6c30*/  USHF.L.U32 UR41, UR5, UR41, URZ ;  /* 0x0000002905297299 */ /* 0x000fe4000800063f */
[----:B------:R-:W-:Y:S01]  /*6c40*/  ULOP3.LUT UR45, URZ, UR4, URZ, 0x33, !UPT ;  /* 0x000000043f2d7292 */ /* 0x000fe2000f8e333f */
[----:B------:R-:W-:-:S11]  /*6c50*/  ULDC.64 UR36, c[0x0][0x198] ;  /* 0x0000660000247ab9 */ /* 0x000fd60000000a00 */
.L_x_129:
[----:B------:R-:W-:-:S03]  /*6c60*/  UMOV UR4, 0xffffffff ;  /* 0xffffffff00047882 */ /* 0x000fc60000000000 */
[----:B------:R-:W-:Y:S05]  /*6c70*/  BRA.DIV UR4, `(.L_x_116) ;  /* 0x0000001a04107947 */ /* 0x000fea000b800000 */
[----:B------:R-:W-:-:S13]  /*6c80*/  ELECT P6, URZ, PT ;  /* 0x00000000003f782f */ /* 0x000fda00038c0000 */
.L_x_154:
[----:B------:R-:W-:Y:S04]  /*6c90*/  BSSY B6, `(.L_x_117) ;  /* 0x0000061000067945 */ /* 0x000fe80003800000 */
[----:B------:R-:W-:Y:S05]  /*6ca0*/  @!P6 BRA `(.L_x_118) ;  /* 0x00000004007ce947 */ /* 0x000fea0003800000 */
[----:B------:R-:W0:Y:S01]  /*6cb0*/  S2R R0, SR_CgaCtaId ;  /* 0x0000000000007919 */ /* 0x000e220000008800 */
[----:B------:R-:W-:-:S04]  /*6cc0*/  MOV R27, 0x400 ;  /* 0x00000400001b7802 */ /* 0x000fc80000000f00 */
[----:B0-----:R-:W-:-:S05]  /*6cd0*/  LEA R27, R0, R27, 0x18 ;  /* 0x0000001b001b7211 */ /* 0x001fca00078ec0ff */
[----:B------:R-:W-:-:S05]  /*6ce0*/  VIADD R0, R27, 0x800 ;  /* 0x000008001b007836 */ /* 0x000fca0000000000 */
[----:B------:R-:W-:-:S13]  /*6cf0*/  LOP3.LUT P0, RZ, R0, 0x1bf, RZ, 0xc0, !PT ;  /* 0x000001bf00ff7812 */ /* 0x000fda000780c0ff */
[----:B------:R-:W-:Y:S05]  /*6d00*/  @!P0 BRA `(.L_x_119) ;  /* 0x0000000000408947 */ /* 0x000fea0003800000 */
[----:B------:R-:W-:Y:S01]  /*6d10*/  MOV R14, 0x0 ;  /* 0x00000000000e7802 */ /* 0x000fe20000000f00 */
[----:B------:R-:W-:Y:S01]  /*6d20*/  ULDC.64 UR4, c[0x4][0x70] ;  /* 0x01001c0000047ab9 */ /* 0x000fe20000000a00 */
[----:B------:R-:W-:Y:S01]  /*6d30*/  ULDC.64 UR6, c[0x4][0x8] ;  /* 0x0100020000067ab9 */ /* 0x000fe20000000a00 */
[----:B------:R-:W-:Y:S02]  /*6d40*/  IMAD.U32 R4, RZ, RZ, UR4 ;  /* 0x00000004ff047e24 */ /* 0x000fe4000f8e00ff */
[----:B------:R-:W-:Y:S01]  /*6d50*/  IMAD.U32 R5, RZ, RZ, UR5 ;  /* 0x00000005ff057e24 */ /* 0x000fe2000f8e00ff */
[----:B------:R-:W0:Y:S01]  /*6d60*/  LDC.64 R14, c[0x4][R14] ;  /* 0x010000000e0e7b82 */ /* 0x000e220000000a00 */
[----:B------:R-:W-:Y:S01]  /*6d70*/  ULDC.64 UR4, c[0x4][0x78] ;  /* 0x01001e0000047ab9 */ /* 0x000fe20000000a00 */
[----:B------:R-:W-:Y:S02]  /*6d80*/  IMAD.U32 R10, RZ, RZ, UR6 ;  /* 0x00000006ff0a7e24 */ /* 0x000fe4000f8e00ff */
[----:B------:R-:W-:-:S02]  /*6d90*/  IMAD.U32 R6, RZ, RZ, UR4 ;  /* 0x00000004ff067e24 */ /* 0x000fc4000f8e00ff */
[----:B------:R-:W-:Y:S02]  /*6da0*/  IMAD.U32 R7, RZ, RZ, UR5 ;  /* 0x00000005ff077e24 */ /* 0x000fe4000f8e00ff */
[----:B------:R-:W-:Y:S02]  /*6db0*/  IMAD.U32 R11, RZ, RZ, UR7 ;  /* 0x00000007ff0b7e24 */ /* 0x000fe4000f8e00ff */
[----:B------:R-:W-:Y:S02]  /*6dc0*/  IMAD.MOV.U32 R8, RZ, RZ, 0x70 ;  /* 0x00000070ff087424 */ /* 0x000fe400078e00ff */
[----:B------:R-:W-:Y:S02]  /*6dd0*/  IMAD.MOV.U32 R12, RZ, RZ, 0x1 ;  /* 0x00000001ff0c7424 */ /* 0x000fe400078e00ff */
[----:B------:R-:W-:-:S07]  /*6de0*/  IMAD.MOV.U32 R13, RZ, RZ, RZ ;  /* 0x000000ffff0d7224 */ /* 0x000fce00078e00ff */
[----:B------:R-:W-:-:S07]  /*6df0*/  LEPC R20, `(.L_x_119) ;  /* 0x000000001014794e */ /* 0x000fce0000000000 */
[----:B0----5:R-:W-:Y:S05]  /*6e00*/  CALL.ABS.NOINC R14 ;  /* 0x000000000e007343 */ /* 0x021fea0003c00000 */
.L_x_119:
        /* <DEDUP_REMOVED lines=19> */
.L_x_120:
[----:B------:R-:W0:Y:S02]  /*6f40*/  LDC R0, c[0x0][0x28c] ;  /* 0x0000a300ff007b82 */ /* 0x000e240000000800 */
[----:B0-----:R-:W-:-:S13]  /*6f50*/  ISETP.GE.AND P0, PT, R0, 0x1, PT ;  /* 0x000000010000780c */ /* 0x001fda0003f06270 */
[----:B------:R-:W-:Y:S05]  /*6f60*/  @!P0 BRA `(.L_x_118) ;  /* 0x0000000000cc8947 */ /* 0x000fea0003800000 */
[----:B------:R-:W-:Y:S02]  /*6f70*/  IMAD.SHL.U32 R19, R19, 0x40, RZ ;  /* 0x0000004013137824 */ /* 0x000fe400078e00ff */
[----:B------:R-:W-:Y:S02]  /*6f80*/  IMAD.SHL.U32 R22, R22, 0x40, RZ ;  /* 0x0000004016167824 */ /* 0x000fe400078e00ff */
[----:B------:R-:W-:Y:S02]  /*6f90*/  IMAD.MOV.U32 R7, RZ, RZ, RZ ;  /* 0x000000ffff077224 */ /* 0x000fe400078e00ff */
[----:B------:R-:W-:Y:S02]  /*6fa0*/  IMAD.U32 R8, RZ, RZ, UR46 ;  /* 0x0000002eff087e24 */ /* 0x000fe4000f8e00ff */
[----:B------:R-:W-:Y:S02]  /*6fb0*/  IMAD.MOV.U32 R0, RZ, RZ, R24 ;  /* 0x000000ffff007224 */ /* 0x000fe400078e0018 */
[----:B------:R-:W-:-:S07]  /*6fc0*/  IMAD.MOV.U32 R4, RZ, RZ, R25 ;  /* 0x000000ffff047224 */ /* 0x000fce00078e0019 */
.L_x_124:
[----:B------:R-:W-:Y:S01]  /*6fd0*/  IMAD R6, R4, 0x8, R27 ;  /* 0x0000000804067824 */ /* 0x000fe200078e021b */
[----:B------:R-:W-:Y:S02]  /*6fe0*/  SHF.L.U32 R3, R0, 0x1f, RZ ;  /* 0x0000001f00037819 */ /* 0x000fe400000006ff */
[----:B------:R-:W-:Y:S02]  /*6ff0*/  ISETP.NE.AND P1, PT, R23, RZ, PT ;  /* 0x000000ff1700720c */ /* 0x000fe40003f25270 */
[----:B------:R-:W0:Y:S11]  /*7000*/  SYNCS.PHASECHK.TRANS64.TRYWAIT P0, [R6+URZ+0x70], R3 ;  /* 0x00007003060075a7 */ /* 0x000e36000800017f */
[----:B------:R-:W1:Y:S01]  /*7010*/  @!P1 LDC R5, c[0x0][0x500] ;  /* 0x00014000ff059b82 */ /* 0x000e620000000800 */
[----:B0-----:R-:W-:Y:S05]  /*7020*/  @!P0 BRA `(.L_x_121) ;  /* 0x0000001400448947 */ /* 0x001fea0003800000 */
.L_x_155:
[----:B------:R-:W-:Y:S01]  /*7030*/  ISETP.NE.AND P0, PT, R23, RZ, PT ;  /* 0x000000ff1700720c */ /* 0x000fe20003f05270 */
[----:B------:R-:W-:-:S04]  /*7040*/  UPRMT UR4, UR47, 0x9910, URZ ;  /* 0x000099102f047896 */ /* 0x000fc8000800003f */
[----:B------:R-:W-:-:S08]  /*7050*/  UISETP.NE.AND UP0, UPT, UR4, 0x2, UPT ;  /* 0x000000020400788c */ /* 0x000fd0000bf05270 */
[----:B-1----:R1:W-:Y:S01]  /*7060*/  @!P0 SYNCS.ARRIVE.TRANS64 RZ, [R6+URZ], R5 ;  /* 0x0000000506ff89a7 */ /* 0x0023e2000800003f */
[----:B------:R-:W-:-:S13]  /*7070*/  PLOP3.LUT P0, PT, PT, PT, UP0, 0x80, 0x0 ;  /* 0x000000000000781c */ /* 0x000fda0003f0f008 */
[----:B-1----:R-:W-:Y:S05]  /*7080*/  @P0 BRA `(.L_x_122) ;  /* 0x0000000000040947 */ /* 0x002fea0003800000 */
[----:B------:R-:W-:Y:S01]  /*7090*/  BPT.TRAP 0x1 ;  /* 0x000000040000795c */ /* 0x000fe20000300000 */
.L_x_122:
[----:B------:R-:W-:-:S13]  /*70a0*/  ISETP.NE.AND P0, PT, R28, RZ, PT ;  /* 0x000000ff1c00720c */ /* 0x000fda0003f05270 */
[----:B------:R-:W-:Y:S05]  /*70b0*/  @P0 BRA `(.L_x_123) ;  /* 0x0000000000040947 */ /* 0x000fea0003800000 */
[----:B------:R-:W-:Y:S01]  /*70c0*/  BPT.TRAP 0x1 ;  /* 0x000000040000795c */ /* 0x000fe20000300000 */
.L_x_123:
[----:B0-----:R-:W-:Y:S01]  /*70d0*/  IMAD R3, R4, 0x2000, R27 ;  /* 0x0000200004037824 */ /* 0x001fe200078e021b */
[----:B------:R-:W-:Y:S01]  /*70e0*/  R2UR UR17, R6 ;  /* 0x00000000061172ca */ /* 0x000fe200000e0000 */
[----:B------:R-:W-:Y:S01]  /*70f0*/  VIADD R8, R8, 0xffffffff ;  /* 0xffffffff08087836 */ /* 0x000fe20000000000 */
[----:B------:R-:W-:Y:S01]  /*7100*/  R2UR UR19, R7 ;  /* 0x00000000071372ca */ /* 0x000fe200000e0000 */
[----:B------:R-:W-:Y:S01]  /*7110*/  UIADD3 UR4, UP0, UR36, 0xf0, URZ ;  /* 0x000000f024047890 */ /* 0x000fe2000ff1e03f */
[----:B------:R-:W-:Y:S01]  /*7120*/  R2UR UR8, R3 ;  /* 0x00000000030872ca */ /* 0x000fe200000e0000 */
[----:B------:R-:W-:Y:S01]  /*7130*/  UIADD3 UR14, UP1, UR36, 0x1f0, URZ ;  /* 0x000001f0240e7890 */ /* 0x000fe2000ff3e03f */
[----:B------:R-:W-:Y:S01]  /*7140*/  R2UR UR20, R18 ;  /* 0x00000000121472ca */ /* 0x000fe200000e0000 */
[----:B------:R-:W-:Y:S01]  /*7150*/  UIADD3.X UR5, URZ, UR37, URZ, UP0, !UPT ;  /* 0x000000253f057290 */ /* 0x000fe200087fe43f */
[----:B------:R-:W-:Y:S01]  /*7160*/  R2UR UR18, R22 ;  /* 0x00000000161272ca */ /* 0x000fe200000e0000 */
[----:B------:R-:W-:Y:S01]  /*7170*/  VIADD R4, R4, 0x1 ;  /* 0x0000000104047836 */ /* 0x000fe20000000000 */
[----:B------:R-:W-:Y:S01]  /*7180*/  R2UR UR11, R19 ;  /* 0x00000000130b72ca */ /* 0x000fe200000e0000 */
[----:B------:R-:W-:Y:S01]  /*7190*/  UIADD3.X UR15, URZ, UR37, URZ, UP1, !UPT ;  /* 0x000000253f0f7290 */ /* 0x000fe20008ffe43f */
[----:B------:R-:W-:Y:S01]  /*71a0*/  ISETP.GT.AND P1, PT, R8, 0x1, PT ;  /* 0x000000010800780c */ /* 0x000fe20003f24270 */
[----:B------:R-:W-:Y:S01]  /*71b0*/  UMOV UR6, 0x0 ;  /* 0x0000000000067882 */ /* 0x000fe20000000000 */
[----:B------:R-:W-:Y:S01]  /*71c0*/  ISETP.NE.AND P0, PT, R4, 0xe, PT ;  /* 0x0000000e0400780c */ /* 0x000fe20003f05270 */
[----:B------:R-:W-:Y:S01]  /*71d0*/  UMOV UR7, 0x10000000 ;  /* 0x1000000000077882 */ /* 0x000fe20000000000 */
[----:B------:R-:W-:Y:S01]  /*71e0*/  UMOV UR9, UR17 ;  /* 0x0000001100097c82 */ /* 0x000fe20008000000 */
[----:B------:R-:W-:Y:S01]  /*71f0*/  UIADD3 UR16, UR8, 0x800, URZ ;  /* 0x0000080008107890 */ /* 0x000fe2000fffe03f */
[----:B------:R-:W-:Y:S01]  /*7200*/  SEL R3, RZ, 0x1, P0 ;  /* 0x00000001ff037807 */ /* 0x000fe20000000000 */
[----:B------:R-:W-:Y:S01]  /*7210*/  UIADD3 UR8, UR8, 0x1c800, URZ ;  /* 0x0001c80008087890 */ /* 0x000fe2000fffe03f */
[----:B------:R-:W-:Y:S01]  /*7220*/  VIADD R7, R7, 0x80 ;  /* 0x0000008007077836 */ /* 0x000fe20000000000 */
[----:B------:R-:W-:Y:S01]  /*7230*/  UMOV UR10, UR19 ;  /* 0x00000013000a7c82 */ /* 0x000fe20008000000 */
[----:B------:R-:W-:Y:S01]  /*7240*/  UMOV UR12, UR20 ;  /* 0x00000014000c7c82 */ /* 0x000fe20008000000 */
[----:B------:R-:W-:-:S02]  /*7250*/  LOP3.LUT R0, R0, R3, RZ, 0x3c, !PT ;  /* 0x0000000300007212 */ /* 0x000fc400078e3cff */
[----:B------:R-:W-:Y:S01]  /*7260*/  SEL R4, R4, RZ, P0 ;  /* 0x000000ff04047207 */ /* 0x000fe20000000000 */
[----:B------:R0:W-:Y:S02]  /*7270*/  UTMALDG.3D [UR16], [UR4], desc[UR6] ;  /* 0x00000610040075b4 */ /* 0x0001e40008011000 */
[----:B------:R0:W-:Y:S02]  /*7280*/  UTMALDG.3D [UR8], [UR14], desc[UR6] ;  /* 0x000006080e0075b4 */ /* 0x0001e40008011000 */
[----:B0-----:R-:W-:Y:S05]  /*7290*/  @P1 BRA `(.L_x_124) ;  /* 0xfffffffc004c1947 */ /* 0x001fea000383ffff */
.L_x_118:
[----:B------:R-:W-:Y:S05]  /*72a0*/  BSYNC B6 ;  /* 0x0000000000067941 */ /* 0x000fea0003800000 */
.L_x_117:
[----:B------:R-:W-:Y:S01]  /*72b0*/  LOP3.LUT P2, RZ, R26, 0xff, RZ, 0xc0, !PT ;  /* 0x000000ff1aff7812 */ /* 0x000fe2000784c0ff */
[----:B------:R-:W-:Y:S01]  /*72c0*/  VIADD R0, R25, UR43 ;  /* 0x0000002b19007c36 */ /* 0x000fe20008000000 */
[----:B------:R-:W-:Y:S01]  /*72d0*/  ULDC.64 UR4, c[0x0][0x650] ;  /* 0x0001940000047ab9 */ /* 0x000fe20000000a00 */
[----:B------:R-:W-:Y:S01]  /*72e0*/  IMAD.U32 R7, RZ, RZ, UR43 ;  /* 0x0000002bff077e24 */ /* 0x000fe2000f8e00ff */
[----:B------:R-:W-:Y:S01]  /*72f0*/  UISETP.GE.U32.AND UP0, UPT, UR43, 0xe, UPT ;  /* 0x0000000e2b00788c */ /* 0x000fe2000bf06070 */
[----:B------:R-:W-:Y:S01]  /*7300*/  BSSY B0, `(.L_x_125) ;  /* 0x000006b000007945 */ /* 0x000fe20003800000 */
[----:B------:R-:W-:Y:S01]  /*7310*/  ISETP.GT.U32.AND P0, PT, R0, 0xd, PT ;  /* 0x0000000d0000780c */ /* 0x000fe20003f04070 */
[----:B------:R-:W-:Y:S01]  /*7320*/  IMAD.MOV.U32 R22, RZ, RZ, -0x1 ;  /* 0xffffffffff167424 */ /* 0x000fe200078e00ff */
[----:B------:R-:W-:Y:S01]  /*7330*/  SHF.R.U32.HI R4, RZ, 0x1, R0 ;  /* 0x00000001ff047819 */ /* 0x000fe20000011600 */
[----:B------:R-:W-:Y:S01]  /*7340*/  IMAD.MOV.U32 R19, RZ, RZ, -0x1 ;  /* 0xffffffffff137424 */ /* 0x000fe200078e00ff */
[----:B------:R-:W-:Y:S01]  /*7350*/  ISETP.LT.U32.AND P0, PT, R7, 0xe, P0 ;  /* 0x0000000e0700780c */ /* 0x000fe20000701070 */
[----:B------:R-:W-:Y:S01]  /*7360*/  IMAD.MOV.U32 R18, RZ, RZ, -0x1 ;  /* 0xffffffffff127424 */ /* 0x000fe200078e00ff */
[----:B------:R-:W-:Y:S01]  /*7370*/  PLOP3.LUT P1, PT, PT, PT, UP0, 0x80, 0x0 ;  /* 0x000000000000781c */ /* 0x000fe20003f2f008 */
[----:B------:R-:W0:Y:S01]  /*7380*/  @P2 S2R R6, SR_CgaCtaId ;  /* 0x0000000000062919 */ /* 0x000e220000008800 */
[----:B------:R-:W-:Y:S01]  /*7390*/  @P2 MOV R3, 0x400 ;  /* 0x0000040000032802 */ /* 0x000fe20000000f00 */
[----:B------:R-:W-:Y:S01]  /*73a0*/  IMAD.WIDE.U32 R4, R4, -0x6db6db6d, RZ ;  /* 0x9249249304047825 */ /* 0x000fe200078e00ff */
[----:B------:R-:W-:-:S04]  /*73b0*/  PRMT R26, RZ, 0x7610, R26 ;  /* 0x00007610ff1a7816 */ /* 0x000fc8000000001a */
[----:B------:R-:W-:-:S05]  /*73c0*/  SHF.R.U32.HI R5, RZ, 0x2, R5 ;  /* 0x00000002ff057819 */ /* 0x000fca0000011605 */
[--C-:B------:R-:W-:Y:S01]  /*73d0*/  IMAD R25, R5, -0xe, R0.reuse ;  /* 0xfffffff205197824 */ /* 0x100fe200078e0200 */
[----:B------:R-:W-:Y:S02]  /*73e0*/  PRMT R0, RZ, 0x7610, R0 ;  /* 0x00007610ff007816 */ /* 0x000fe40000000000 */
[----:B0-----:R-:W-:-:S04]  /*73f0*/  @P2 LEA R3, R6, R3, 0x18 ;  /* 0x0000000306032211 */ /* 0x001fc800078ec0ff */
[----:B------:R0:W-:Y:S01]  /*7400*/  @P2 SYNCS.ARRIVE.TRANS64.A1T0 RZ, [R3+URZ+0x118], RZ ;  /* 0x000118ff03ff29a7 */ /* 0x0001e2000810003f */
[----:B------:R-:W-:-:S04]  /*7410*/  IADD3 R16, P2, R16, UR38, RZ ;  /* 0x0000002610107c10 */ /* 0x000fc8000ff5e0ff */
[----:B------:R-:W-:Y:S02]  /*7420*/  IADD3.X R17, R17, UR44, RZ, P2, !PT ;  /* 0x0000002c11117c10 */ /* 0x000fe400097fe4ff */
[----:B0-----:R-:W-:Y:S02]  /*7430*/  SEL R3, RZ, 0x1, !P0 ;  /* 0x00000001ff037807 */ /* 0x001fe40004000000 */
[----:B------:R-:W-:Y:S02]  /*7440*/  ISETP.GE.U32.AND P0, PT, R16, UR4, PT ;  /* 0x0000000410007c0c */ /* 0x000fe4000bf06070 */
[----:B------:R-:W-:Y:S02]  /*7450*/  LOP3.LUT R24, R24, R3, RZ, 0x3c, !PT ;  /* 0x0000000318187212 */ /* 0x000fe400078e3cff */
[----:B------:R-:W-:Y:S02]  /*7460*/  ISETP.GE.U32.AND.EX P0, PT, R17, UR5, PT, P0 ;  /* 0x0000000511007c0c */ /* 0x000fe4000bf06100 */
[----:B------:R-:W-:-:S11]  /*7470*/  @P1 LOP3.LUT R24, R24, 0x1, R5, 0x78, !PT ;  /* 0x0000000118181812 */ /* 0x000fd600078e7805 */
[----:B------:R-:W-:Y:S05]  /*7480*/  @P0 BRA `(.L_x_126) ;  /* 0x0000000400480947 */ /* 0x000fea0003800000 */
[----:B------:R-:W-:Y:S01]  /*7490*/  ULDC.64 UR4, c[0x0][0x628] ;  /* 0x00018a0000047ab9 */ /* 0x000fe20000000a00 */
[----:B------:R-:W0:Y:S01]  /*74a0*/  S2R R3, SR_CTAID.X ;  /* 0x0000000000037919 */ /* 0x000e220000002500 */
[----:B------:R-:W-:Y:S01]  /*74b0*/  ISETP.NE.U32.AND P0, PT, RZ, UR4, PT ;  /* 0x00000004ff007c0c */ /* 0x000fe2000bf05070 */
[----:B------:R-:W-:Y:S01]  /*74c0*/  ULDC UR7, c[0x0][0x630] ;  /* 0x00018c0000077ab9 */ /* 0x000fe20000000800 */
[----:B------:R-:W-:Y:S01]  /*74d0*/  IMAD.MOV.U32 R4, RZ, RZ, R16 ;  /* 0x000000ffff047224 */ /* 0x000fe200078e0010 */
[----:B------:R-:W1:Y:S01]  /*74e0*/  S2R R0, SR_CTAID.Y ;  /* 0x0000000000007919 */ /* 0x000e620000002600 */
[----:B------:R-:W-:Y:S01]  /*74f0*/  ISETP.NE.AND.EX P0, PT, RZ, UR5, PT, P0 ;  /* 0x00000005ff007c0c */ /* 0x000fe2000bf05300 */
[----:B------:R-:W-:-:S12]  /*7500*/  IMAD.MOV.U32 R5, RZ, RZ, R17 ;  /* 0x000000ffff057224 */ /* 0x000fd800078e0011 */
[----:B------:R-:W-:Y:S05]  /*7510*/  @!P0 BRA `(.L_x_127) ;  /* 0x0000000000288947 */ /* 0x000fea0003800000 */
[----:B------:R-:W-:Y:S02]  /*7520*/  ULDC UR6, c[0x0][0x634] ;  /* 0x00018d0000067ab9 */ /* 0x000fe40000000800 */
[----:B------:R-:W-:-:S05]  /*7530*/  IADD3 R9, P0, R16, UR6, RZ ;  /* 0x0000000610097c10 */ /* 0x000fca000ff1e0ff */
[----:B------:R-:W-:-:S04]  /*7540*/  IMAD.X R11, RZ, RZ, R17, P0 ;  /* 0x000000ffff0b7224 */ /* 0x000fc800000e0611 */
[----:B------:R-:W-:-:S04]  /*7550*/  IMAD.WIDE.U32 R6, R11, UR4, RZ ;  /* 0x000000040b067c25 */ /* 0x000fc8000f8e00ff */
[----:B------:R-:W-:-:S04]  /*7560*/  IMAD.WIDE.U32 R6, P0, R9, UR5, R6 ;  /* 0x0000000509067c25 */ /* 0x000fc8000f800006 */
[----:B------:R-:W-:-:S04]  /*7570*/  IMAD.WIDE.U32 R8, R9, UR4, RZ ;  /* 0x0000000409087c25 */ /* 0x000fc8000f8e00ff */
[----:B------:R-:W-:Y:S01]  /*7580*/  IMAD.X R5, RZ, RZ, RZ, P0 ;  /* 0x000000ffff057224 */ /* 0x000fe200000e06ff */
[----:B------:R-:W-:Y:S01]  /*7590*/  IADD3 RZ, P0, R9, R6, RZ ;  /* 0x0000000609ff7210 */ /* 0x000fe20007f1e0ff */
[----:B------:R-:W-:-:S04]  /*75a0*/  IMAD.MOV.U32 R4, RZ, RZ, R7 ;  /* 0x000000ffff047224 */ /* 0x000fc800078e0007 */
[----:B------:R-:W-:-:S08]  /*75b0*/  IMAD.WIDE.U32.X R4, R11, UR5, R4, P0 ;  /* 0x000000050b047c25 */ /* 0x000fd000080e0404 */
.L_x_127:
[--C-:B------:R-:W-:Y:S01]  /*75c0*/  SHF.R.U64 R18, R4, UR7, R5.reuse ;  /* 0x0000000704127c19 */ /* 0x100fe20008001205 */
[----:B------:R-:W-:Y:S01]  /*75d0*/  ULDC.64 UR4, c[0x0][0x620] ;  /* 0x0001880000047ab9 */ /* 0x000fe20000000a00 */
[----:B------:R-:W-:Y:S01]  /*75e0*/  SHF.R.U32.HI R4, RZ, UR7, R5 ;  /* 0x00000007ff047c19 */ /* 0x000fe20008011605 */
[----:B------:R-:W-:Y:S01]  /*75f0*/  ULDC.64 UR8, c[0x0][0x640] ;  /* 0x0001900000087ab9 */ /* 0x000fe20000000a00 */
[----:B------:R-:W-:Y:S01]  /*7600*/  IADD3 R7, P0, RZ, -R18, RZ ;  /* 0x80000012ff077210 */ /* 0x000fe20007f1e0ff */
[----:B------:R-:W2:Y:S01]  /*7610*/  LDC R13, c[0x0][0x148] ;  /* 0x00005200ff0d7b82 */ /* 0x000ea20000000800 */
[----:B0-----:R-:W-:Y:S01]  /*7620*/  I2FP.F32.U32 R8, R3 ;  /* 0x0000000300087245 */ /* 0x001fe20000201000 */
[----:B------:R-:W-:Y:S02]  /*7630*/  ULDC UR6, c[0x0][0x608] ;  /* 0x0001820000067ab9 */ /* 0x000fe40000000800 */
[----:B------:R-:W-:Y:S01]  /*7640*/  IMAD.X R4, RZ, RZ, ~R4, P0 ;  /* 0x000000ffff047224 */ /* 0x000fe200000e0e04 */
[----:B------:R-:W-:-:S03]  /*7650*/  ISETP.NE.U32.AND P0, PT, RZ, UR8, PT ;  /* 0x00000008ff007c0c */ /* 0x000fc6000bf05070 */
[----:B------:R-:W-:Y:S01]  /*7660*/  IMAD R6, R4, UR4, RZ ;  /* 0x0000000404067c24 */ /* 0x000fe2000f8e02ff */
[----:B------:R-:W-:Y:S01]  /*7670*/  ISETP.NE.AND.EX P0, PT, RZ, UR9, PT, P0 ;  /* 0x00000009ff007c0c */ /* 0x000fe2000bf05300 */
[----:B------:R-:W-:Y:S01]  /*7680*/  IMAD.WIDE.U32 R4, R7, UR4, R16 ;  /* 0x0000000407047c25 */ /* 0x000fe2000f8e0010 */
[----:B------:R-:W-:-:S03]  /*7690*/  ULDC UR4, c[0x0][0x150] ;  /* 0x0000540000047ab9 */ /* 0x000fc60000000800 */
[----:B------:R-:W-:Y:S01]  /*76a0*/  FMUL R8, R8, UR4 ;  /* 0x0000000408087c20 */ /* 0x000fe20008400000 */
[----:B------:R-:W-:Y:S01]  /*76b0*/  IMAD R7, R7, UR5, R6 ;  /* 0x0000000507077c24 */ /* 0x000fe2000f8e0206 */
[----:B------:R-:W-:Y:S01]  /*76c0*/  ULDC UR4, c[0x0][0x618] ;  /* 0x0001860000047ab9 */ /* 0x000fe20000000800 */
[----:B------:R-:W0:Y:S01]  /*76d0*/  LDC R6, c[0x0][0x144] ;  /* 0x00005100ff067b82 */ /* 0x000e220000000800 */
[----:B------:R-:W-:Y:S01]  /*76e0*/  ULDC UR5, c[0x0][0x154] ;  /* 0x0000550000057ab9 */ /* 0x000fe20000000800 */
[----:B------:R-:W-:Y:S01]  /*76f0*/  IMAD.IADD R5, R5, 0x1, R7 ;  /* 0x0000000105057824 */ /* 0x000fe200078e0207 */
[----:B------:R-:W3:Y:S04]  /*7700*/  F2I.U32.TRUNC.NTZ R8, R8 ;  /* 0x0000000800087305 */ /* 0x000ee8000020f000 */
[----:B------:R-:W-:-:S02]  /*7710*/  SHF.R.U64 R10, R4, UR4, R5 ;  /* 0x00000004040a7c19 */ /* 0x000fc40008001205 */
[----:B-1----:R-:W-:Y:S02]  /*7720*/  I2FP.F32.U32 R4, R0 ;  /* 0x0000000000047245 */ /* 0x002fe40000201000 */
[----:B------:R-:W-:Y:S01]  /*7730*/  SHF.R.U32.HI R5, RZ, UR4, R5 ;  /* 0x00000004ff057c19 */ /* 0x000fe20008011605 */
[----:B------:R-:W-:Y:S02]  /*7740*/  ULDC UR4, c[0x0][0x658] ;  /* 0x0001960000047ab9 */ /* 0x000fe40000000800 */
[----:B------:R-:W-:Y:S01]  /*7750*/  FMUL R7, R4, UR5 ;  /* 0x0000000504077c20 */ /* 0x000fe20008400000 */
[--C-:B------:R-:W-:Y:S02]  /*7760*/  SHF.R.U64 R12, R10, UR6, R5.reuse ;  /* 0x000000060a0c7c19 */ /* 0x100fe40008001205 */
[----:B------:R-:W-:Y:S01]  /*7770*/  SHF.R.U32.HI R5, RZ, UR6, R5 ;  /* 0x00000006ff057c19 */ /* 0x000fe20008011605 */
[----:B------:R1:W4:Y:S01]  /*7780*/  F2I.U32.TRUNC.NTZ R14, R7 ;  /* 0x00000007000e7305 */ /* 0x000322000020f000 */
[----:B---3--:R-:W-:-:S02]  /*7790*/  IMAD.MOV R8, RZ, RZ, -R8 ;  /* 0x000000ffff087224 */ /* 0x008fc400078e0a08 */
[--C-:B------:R-:W-:Y:S02]  /*77a0*/  SHF.R.U64 R11, R12, UR4, R5.reuse ;  /* 0x000000040c0b7c19 */ /* 0x100fe40008001205 */
[----:B------:R-:W-:Y:S01]  /*77b0*/  SHF.R.U32.HI R5, RZ, UR4, R5 ;  /* 0x00000004ff057c19 */ /* 0x000fe20008011605 */
[----:B0-----:R-:W-:Y:S02]  /*77c0*/  IMAD R3, R6, R8, R3 ;  /* 0x0000000806037224 */ /* 0x001fe400078e0203 */
[----:B------:R-:W-:Y:S01]  /*77d0*/  IMAD.MOV.U32 R4, RZ, RZ, R11 ;  /* 0x000000ffff047224 */ /* 0x000fe200078e000b */
[----:B-12-4-:R-:W-:Y:S06]  /*77e0*/  @!P0 BRA `(.L_x_128) ;  /* 0x0000000000288947 */ /* 0x016fec0003800000 */
        /* <DEDUP_REMOVED lines=10> */
.L_x_128:
[----:B------:R-:W-:Y:S01]  /*7890*/  ISETP.NE.AND P0, PT, R2, 0x1, PT ;  /* 0x000000010200780c */ /* 0x000fe20003f05270 */
[----:B------:R-:W-:Y:S01]  /*78a0*/  ULDC UR4, c[0x0][0x648] ;  /* 0x0001920000047ab9 */ /* 0x000fe20000000800 */
[----:B------:R-:W-:Y:S01]  /*78b0*/  IMAD.MOV R14, RZ, RZ, -R14 ;  /* 0x000000ffff0e7224 */ /* 0x000fe200078e0a0e */
[----:B------:R-:W-:Y:S01]  /*78c0*/  SHF.R.U64 R5, R4, UR4, R5 ;  /* 0x0000000404057c19 */ /* 0x000fe20008001205 */
[----:B------:R-:W-:Y:S01]  /*78d0*/  ULDC UR4, c[0x0][0x638] ;  /* 0x00018e0000047ab9 */ /* 0x000fe20000000800 */
[----:B------:R-:W-:Y:S01]  /*78e0*/  LOP3.LUT R12, R12, UR45, RZ, 0xc0, !PT ;  /* 0x0000002d0c0c7c12 */ /* 0x000fe2000f8ec0ff */
[----:B------:R-:W-:Y:S01]  /*78f0*/  ULDC UR5, c[0x0][0x610] ;  /* 0x0001840000057ab9 */ /* 0x000fe20000000800 */
[----:B------:R-:W-:-:S03]  /*7900*/  LOP3.LUT R22, R10, UR40, RZ, 0xc0, !PT ;  /* 0x000000280a167c12 */ /* 0x000fc6000f8ec0ff */
[----:B------:R-:W-:-:S03]  /*7910*/  IMAD R12, R5, UR41, R12 ;  /* 0x00000029050c7c24 */ /* 0x000fc6000f8e020c */
[----:B------:R-:W-:Y:S02]  /*7920*/  @P0 IMAD R3, R13, R14, R0 ;  /* 0x0000000e0d030224 */ /* 0x000fe400078e0200 */
[----:B------:R-:W-:Y:S02]  /*7930*/  IMAD.MOV R0, RZ, RZ, -R5 ;  /* 0x000000ffff007224 */ /* 0x000fe400078e0a05 */
[----:B------:R-:W-:Y:S02]  /*7940*/  IMAD R3, R12, UR5, R3 ;  /* 0x000000050c037c24 */ /* 0x000fe4000f8e0203 */
[----:B------:R-:W-:Y:S01]  /*7950*/  IMAD R11, R0, UR4, R11 ;  /* 0x00000004000b7c24 */ /* 0x000fe2000f8e020b */
[----:B------:R-:W-:Y:S01]  /*7960*/  ULDC UR4, c[0x0][0x600] ;  /* 0x0001800000047ab9 */ /* 0x000fe20000000800 */
[----:B------:R-:W-:Y:S02]  /*7970*/  IMAD.MOV.U32 R0, RZ, RZ, 0x1 ;  /* 0x00000001ff007424 */ /* 0x000fe400078e00ff */
[----:B------:R-:W-:-:S05]  /*7980*/  IMAD R22, R11, UR4, R22 ;  /* 0x000000040b167c24 */ /* 0x000fca000f8e0216 */
[----:B------:R-:W-:Y:S02]  /*7990*/  SEL R19, R22, R3, !P0 ;  /* 0x0000000316137207 */ /* 0x000fe40004000000 */
[----:B------:R-:W-:-:S07]  /*79a0*/  SEL R22, R3, R22, !P0 ;  /* 0x0000001603167207 */ /* 0x000fce0004000000 */
.L_x_126:
[----:B------:R-:W-:Y:S05]  /*79b0*/  BSYNC B0 ;  /* 0x0000000000007941 */ /* 0x000fea0003800000 */
.L_x_125:
[----:B------:R-:W-:-:S13]  /*79c0*/  LOP3.LUT P0, RZ, R0, 0xff, RZ, 0xc0, !PT ;  /* 0x000000ff00ff7812 */ /* 0x000fda000780c0ff */
[----:B------:R-:W-:Y:S05]  /*79d0*/  @P0 BRA `(.L_x_129) ;  /* 0xfffffff000a00947 */ /* 0x000fea000383ffff */
[----:B------:R-:W-:Y:S05]  /*79e0*/  BSYNC B7 ;  /* 0x0000000000077941 */ /* 0x000fea0003800000 */
.L_x_115:
[----:B------:R-:W-:-:S03]  /*79f0*/  UMOV UR4, 0xffffffff ;  /* 0xffffffff00047882 */ /* 0x000fc60000000000 */
[----:B------:R-:W-:Y:S05]  /*7a00*/  BRA.DIV UR4, `(.L_x_130) ;  /* 0x0000000a04e07947 */ /* 0x000fea000b800000 */
[----:B------:R-:W-:-:S13]  /*7a10*/  ELECT P6, URZ, PT ;  /* 0x00000000003f782f */ /* 0x000fda00038c0000 */
.L_x_158:
[----:B------:R-:W-:Y:S04]  /*7a20*/  BSSY B0, `(.L_x_131) ;  /* 0x0000086000007945 */ /* 0x000fe80003800000 */
[----:B------:R-:W-:Y:S05]  /*7a30*/  @!P6 BRA `(.L_x_132) ;  /* 0x000000080010e947 */ /* 0x000fea0003800000 */
[----:B------:R-:W-:-:S04]  /*7a40*/  ULOP3.LUT UR4, UR42, 0x2, URZ, 0xfc, !UPT ;  /* 0x000000022a047892 */ /* 0x000fc8000f8efc3f */
[----:B------:R-:W-:-:S06]  /*7a50*/  UISETP.NE.AND UP0, UPT, UR4, 0x3, UPT ;  /* 0x000000030400788c */ /* 0x000fcc000bf05270 */
[----:B------:R-:W-:-:S13]  /*7a60*/  PLOP3.LUT P0, PT, PT, PT, UP0, 0x80, 0x0 ;  /* 0x000000000000781c */ /* 0x000fda0003f0f008 */
[----:B------:R-:W-:Y:S05]  /*7a70*/  @!P0 BRA `(.L_x_133) ;  /* 0x0000000000048947 */ /* 0x000fea0003800000 */
[----:B------:R-:W-:Y:S01]  /*7a80*/  BPT.TRAP 0x1 ;  /* 0x000000040000795c */ /* 0x000fe20000300000 */
.L_x_133:
[----:B------:R-:W0:Y:S01]  /*7a90*/  S2R R3, SR_CgaCtaId ;  /* 0x0000000000037919 */ /* 0x000e220000008800 */
[----:B------:R-:W-:Y:S02]  /*7aa0*/  MOV R0, 0x400 ;  /* 0x0000040000007802 */ /* 0x000fe40000000f00 */
[----:B------:R-:W-:Y:S02]  /*7ab0*/  SHF.L.U32 R2, R24, 0x1f, RZ ;  /* 0x0000001f18027819 */ /* 0x000fe400000006ff */
[----:B0-----:R-:W-:-:S05]  /*7ac0*/  LEA R0, R3, R0, 0x18 ;  /* 0x0000000003007211 */ /* 0x001fca00078ec0ff */
[----:B------:R-:W-:-:S04]  /*7ad0*/  VIADD R0, R0, 0x70 ;  /* 0x0000007000007836 */ /* 0x000fc80000000000 */
[C---:B------:R-:W-:Y:S02]  /*7ae0*/  IMAD R5, R25.reuse, 0x8, R0 ;  /* 0x0000000819057824 */ /* 0x040fe400078e0200 */
[----:B------:R-:W-:Y:S02]  /*7af0*/  VIADD R25, R25, 0x1 ;  /* 0x0000000119197836 */ /* 0x000fe40000000000 */
[----:B------:R-:W0:Y:S03]  /*7b00*/  SYNCS.PHASECHK.TRANS64.TRYWAIT P0, [R5+URZ], R2 ;  /* 0x00000002050075a7 */ /* 0x000e26000800017f */
[----:B------:R-:W-:-:S04]  /*7b10*/  ISETP.NE.AND P1, PT, R25, 0xe, PT ;  /* 0x0000000e1900780c */ /* 0x000fc80003f25270 */
[----:B------:R-:W-:Y:S02]  /*7b20*/  SEL R3, RZ, 0x1, P1 ;  /* 0x00000001ff037807 */ /* 0x000fe40000800000 */
[----:B------:R-:W-:Y:S02]  /*7b30*/  SEL R25, R25, RZ, P1 ;  /* 0x000000ff19197207 */ /* 0x000fe40000800000 */
[----:B------:R-:W-:-:S03]  /*7b40*/  LOP3.LUT R24, R24, R3, RZ, 0x3c, !PT ;  /* 0x0000000318187212 */ /* 0x000fc600078e3cff */
[----:B------:R-:W-:Y:S01]  /*7b50*/  IMAD R7, R25, 0x8, R0 ;  /* 0x0000000819077824 */ /* 0x000fe200078e0200 */
[----:B------:R-:W-:Y:S01]  /*7b60*/  SHF.L.U32 R4, R24, 0x1f, RZ ;  /* 0x0000001f18047819 */ /* 0x000fe200000006ff */
[----:B0-----:R-:W-:Y:S06]  /*7b70*/  @!P0 BRA `(.L_x_134) ;  /* 0x0000000800a48947 */ /* 0x001fec0003800000 */
.L_x_159:
[----:B------:R-:W1:Y:S01]  /*7b80*/  SYNCS.PHASECHK.TRANS64.TRYWAIT P0, [R7+URZ], R4 ;  /* 0x00000004070075a7 */ /* 0x000e62000800017f */
[----:B0-----:R-:W-:-:S05]  /*7b90*/  VIADD R2, R25, 0x1 ;  /* 0x0000000119027836 */ /* 0x001fca0000000000 */
[----:B------:R-:W-:-:S04]  /*7ba0*/  ISETP.NE.AND P1, PT, R2, 0xe, PT ;  /* 0x0000000e0200780c */ /* 0x000fc80003f25270 */
[----:B------:R-:W-:Y:S02]  /*7bb0*/  SEL R3, RZ, 0x1, P1 ;  /* 0x00000001ff037807 */ /* 0x000fe40000800000 */
[----:B------:R-:W-:Y:S02]  /*7bc0*/  SEL R9, R2, RZ, P1 ;  /* 0x000000ff02097207 */ /* 0x000fe40000800000 */
[----:B------:R-:W-:-:S03]  /*7bd0*/  LOP3.LUT R24, R24, R3, RZ, 0x3c, !PT ;  /* 0x0000000318187212 */ /* 0x000fc600078e3cff */
[----:B------:R-:W-:Y:S01]  /*7be0*/  IMAD R6, R9, 0x8, R0 ;  /* 0x0000000809067824 */ /* 0x000fe200078e0200 */
[----:B------:R-:W-:Y:S01]  /*7bf0*/  SHF.L.U32 R5, R24, 0x1f, RZ ;  /* 0x0000001f18057819 */ /* 0x000fe200000006ff */
[----:B-1----:R-:W-:Y:S06]  /*7c00*/  @!P0 BRA `(.L_x_135) ;  /* 0x0000000800948947 */ /* 0x002fec0003800000 */
.L_x_160:
[----:B------:R-:W1:Y:S01]  /*7c10*/  SYNCS.PHASECHK.TRANS64.TRYWAIT P0, [R6+URZ], R5 ;  /* 0x00000005060075a7 */ /* 0x000e62000800017f */
[----:B------:R-:W-:-:S05]  /*7c20*/  VIADD R2, R9, 0x1 ;  /* 0x0000000109027836 */ /* 0x000fca0000000000 */
[----:B------:R-:W-:-:S04]  /*7c30*/  ISETP.NE.AND P1, PT, R2, 0xe, PT ;  /* 0x0000000e0200780c */ /* 0x000fc80003f25270 */
[----:B------:R-:W-:Y:S02]  /*7c40*/  SEL R3, RZ, 0x1, P1 ;  /* 0x00000001ff037807 */ /* 0x000fe40000800000 */
[----:B0-----:R-:W-:Y:S02]  /*7c50*/  SEL R7, R2, RZ, P1 ;  /* 0x000000ff02077207 */ /* 0x001fe40000800000 */
[----:B------:R-:W-:-:S03]  /*7c60*/  LOP3.LUT R24, R24, R3, RZ, 0x3c, !PT ;  /* 0x0000000318187212 */ /* 0x000fc600078e3cff */
[----:B------:R-:W-:Y:S01]  /*7c70*/  IMAD R9, R7, 0x8, R0 ;  /* 0x0000000807097824 */ /* 0x000fe200078e0200 */
[----:B------:R-:W-:Y:S01]  /*7c80*/  SHF.L.U32 R4, R24, 0x1f, RZ ;  /* 0x0000001f18047819 */ /* 0x000fe200000006ff */
[----:B-1----:R-:W-:Y:S06]  /*7c90*/  @!P0 BRA `(.L_x_136) ;  /* 0x0000000800848947 */ /* 0x002fec0003800000 */
.L_x_161:
[----:B------:R-:W1:Y:S01]  /*7ca0*/  SYNCS.PHASECHK.TRANS64.TRYWAIT P0, [R9+URZ], R4 ;  /* 0x00000004090075a7 */ /* 0x000e62000800017f */
[----:B------:R-:W-:-:S05]  /*7cb0*/  VIADD R2, R7, 0x1 ;  /* 0x0000000107027836 */ /* 0x000fca0000000000 */
[----:B------:R-:W-:-:S04]  /*7cc0*/  ISETP.NE.AND P1, PT, R2, 0xe, PT ;  /* 0x0000000e0200780c */ /* 0x000fc80003f25270 */
[----:B------:R-:W-:Y:S02]  /*7cd0*/  SEL R3, RZ, 0x1, P1 ;  /* 0x00000001ff037807 */ /* 0x000fe40000800000 */
[----:B------:R-:W-:Y:S02]  /*7ce0*/  SEL R7, R2, RZ, P1 ;  /* 0x000000ff02077207 */ /* 0x000fe40000800000 */
[----:B------:R-:W-:-:S03]  /*7cf0*/  LOP3.LUT R24, R24, R3, RZ, 0x3c, !PT ;  /* 0x0000000318187212 */ /* 0x000fc600078e3cff */
[----:B0-----:R-:W-:Y:S01]  /*7d00*/  IMAD R6, R7, 0x8, R0 ;  /* 0x0000000807067824 */ /* 0x001fe200078e0200 */
[----:B------:R-:W-:Y:S01]  /*7d10*/  SHF.L.U32 R5, R24, 0x1f, RZ ;  /* 0x0000001f18057819 */ /* 0x000fe200000006ff */
[----:B-1----:R-:W-:Y:S06]  /*7d20*/  @!P0 BRA `(.L_x_137) ;  /* 0x0000000800748947 */ /* 0x002fec0003800000 */
.L_x_162:
        /* <DEDUP_REMOVED lines=9> */
.L_x_163:
        /* <DEDUP_REMOVED lines=9> */
.L_x_164:
        /* <DEDUP_REMOVED lines=9> */
.L_x_165:
        /* <DEDUP_REMOVED lines=9> */
.L_x_166:
        /* <DEDUP_REMOVED lines=9> */
.L_x_167:
        /* <DEDUP_REMOVED lines=9> */
.L_x_168:
        /* <DEDUP_REMOVED lines=9> */
.L_x_169:
        /* <DEDUP_REMOVED lines=9> */
.L_x_170:
[----:B------:R-:W1:Y:S01]  /*81b0*/  SYNCS.PHASECHK.TRANS64.TRYWAIT P0, [R6+URZ], R5 ;  /* 0x00000005060075a7 */ /* 0x000e62000800017f */
[----:B------:R-:W-:-:S05]  /*81c0*/  VIADD R2, R7, 0x1 ;  /* 0x0000000107027836 */ /* 0x000fca0000000000 */
[----:B------:R-:W-:-:S04]  /*81d0*/  ISETP.NE.AND P1, PT, R2, 0xe, PT ;  /* 0x0000000e0200780c */ /* 0x000fc80003f25270 */
[----:B0-----:R-:W-:Y:S02]  /*81e0*/  SEL R4, RZ, 0x1, P1 ;  /* 0x00000001ff047807 */ /* 0x001fe40000800000 */
[----:B------:R-:W-:Y:S02]  /*81f0*/  SEL R3, R2, RZ, P1 ;  /* 0x000000ff02037207 */ /* 0x000fe40000800000 */
[----:B------:R-:W-:Y:S01]  /*8200*/  LOP3.LUT R4, R11, R4, RZ, 0x3c, !PT ;  /* 0x000000040b047212 */ /* 0x000fe200078e3cff */
[----:B-1----:R-:W-:Y:S06]  /*8210*/  @!P0 BRA `(.L_x_146) ;  /* 0x0000000400ec8947 */ /* 0x002fec0003800000 */
.L_x_171:
[----:B------:R-:W-:Y:S01]  /*8220*/  IMAD R3, R3, 0x8, R0 ;  /* 0x0000000803037824 */ /* 0x000fe200078e0200 */
[----:B------:R-:W-:-:S07]  /*8230*/  SHF.L.U32 R0, R4, 0x1f, RZ ;  /* 0x0000001f04007819 */ /* 0x000fce00000006ff */
.L_x_147:
[----:B-1----:R1:W2:Y:S02]  /*8240*/  SYNCS.PHASECHK.TRANS64.TRYWAIT P0, [R3+URZ], R0 ;  /* 0x00000000030075a7 */ /* 0x0022a4000800017f */
[----:B--2---:R-:W-:Y:S05]  /*8250*/  @!P0 NANOSLEEP.SYNCS 0x989680 ;  /* 0x009896800000895d */ /* 0x004fea0003900000 */
[----:B------:R-:W2:Y:S02]  /*8260*/  @!P0 SYNCS.PHASECHK.TRANS64 P0, [R3+URZ], R0 ;  /* 0x00000000030085a7 */ /* 0x000ea4000800007f */
[----:B--2---:R-:W-:Y:S05]  /*8270*/  @!P0 BRA `(.L_x_147) ;  /* 0xfffffffc00f08947 */ /* 0x004fea000383ffff */
.L_x_132:
[----:B------:R-:W-:Y:S05]  /*8280*/  BSYNC B0 ;  /* 0x0000000000007941 */ /* 0x000fea0003800000 */
.L_x_131:
[----:B------:R-:W-:Y:S05]  /*8290*/  EXIT ;  /* 0x000000000000794d */ /* 0x000fea0003800000 */
.L_x_16:
[----:B0-----:R-:W-:-:S04]  /*82a0*/  IMAD.U32 R0, RZ, RZ, UR50 ;  /* 0x00000032ff007e24 */ /* 0x001fc8000f8e00ff */
[----:B------:R0:W1:Y:S03]  /*82b0*/  SYNCS.PHASECHK.TRANS64.TRYWAIT P0, [R0+URZ], R3 ;  /* 0x00000003000075a7 */ /* 0x000066000800017f */
[----:B-1----:R-:W-:Y:S05]  /*82c0*/  @!P0 NANOSLEEP.SYNCS 0x989680 ;  /* 0x009896800000895d */ /* 0x002fea0003900000 */
[----:B------:R-:W1:Y:S02]  /*82d0*/  @!P0 SYNCS.PHASECHK.TRANS64 P0, [R0+URZ], R3 ;  /* 0x00000003000085a7 */ /* 0x000e64000800007f */
[----:B-1----:R-:W-:Y:S05]  /*82e0*/  @!P0 BRA `(.L_x_16) ;  /* 0xfffffffc00ec8947 */ /* 0x002fea000383ffff */
[----:B------:R-:W-:Y:S05]  /*82f0*/  BRA `(.L_x_148) ;  /* 0xffffff9000e87947 */ /* 0x000fea000383ffff */
.L_x_20:
[----:B------:R-:W-:Y:S01]  /*8300*/  CS2R R12, SRZ ;  /* 0x00000000000c7805 */ /* 0x000fe2000001ff00 */
[----:B------:R-:W-:Y:S02]  /*8310*/  IMAD.MOV.U32 R11, RZ, RZ, 0x1f ;  /* 0x0000001fff0b7424 */ /* 0x000fe400078e00ff */
[----:B------:R-:W-:-:S07]  /*8320*/  IMAD.MOV.U32 R15, RZ, RZ, -0x1 ;  /* 0xffffffffff0f7424 */ /* 0x000fce00078e00ff */
[----:B-----5:R-:W-:Y:S05]  /*8330*/  WARPSYNC.COLLECTIVE R15, `(.L_x_149) ;  /* 0x000000000f087348 */ /* 0x020fea0003c00000 */
[----:B------:R0:W1:Y:S02]  /*8340*/  SHFL.IDX P6, R14, R13, R12, R11 ;  /* 0x0000000c0d0e7389 */ /* 0x00006400000c000b */
[----:B01---5:R-:W-:Y:S01]  /*8350*/  ENDCOLLECTIVE ;  /* 0x000000000000791b */ /* 0x023fe20003800000 */
.L_x_149:
[----:B------:R-:W-:Y:S05]  /*8360*/  BRA `(.L_x_150) ;  /* 0xffffff9400bc7947 */ /* 0x000fea000383ffff */
.L_x_24:
[----:B-1----:R1:W2:Y:S02]  /*8370*/  SYNCS.PHASECHK.TRANS64.TRYWAIT P1, [R3+URZ], R0 ;  /* 0x00000000030075a7 */ /* 0x0022a4000802017f */
[----:B--2---:R-:W-:Y:S05]  /*8380*/  @!P1 NANOSLEEP.SYNCS 0x989680 ;  /* 0x009896800000995d */ /* 0x004fea0003900000 */
[----:B------:R-:W2:Y:S02]  /*8390*/  @!P1 SYNCS.PHASECHK.TRANS64 P1, [R3+URZ], R0 ;  /* 0x00000000030095a7 */ /* 0x000ea4000802007f */
[----:B--2---:R-:W-:Y:S05]  /*83a0*/  @!P1 BRA `(.L_x_24) ;  /* 0xfffffffc00f09947 */ /* 0x004fea000383ffff */
[----:B------:R-:W-:Y:S05]  /*83b0*/  BRA `(.L_x_23) ;  /* 0xffffff9400d87947 */ /* 0x000fea000383ffff */
.L_x_29:
[----:B0-----:R0:W1:Y:S02]  /*83c0*/  SYNCS.PHASECHK.TRANS64.TRYWAIT P1, [R3+URZ], R82 ;  /* 0x00000052030075a7 */ /* 0x001064000802017f */
[----:B-1----:R-:W-:Y:S05]  /*83d0*/  @!P1 NANOSLEEP.SYNCS 0x989680 ;  /* 0x009896800000995d */ /* 0x002fea0003900000 */
[----:B------:R-:W1:Y:S02]  /*83e0*/  @!P1 SYNCS.PHASECHK.TRANS64 P1, [R3+URZ], R82 ;  /* 0x00000052030095a7 */ /* 0x000e64000802007f */
[----:B-1----:R-:W-:Y:S05]  /*83f0*/  @!P1 BRA `(.L_x_29) ;  /* 0xfffffffc00f09947 */ /* 0x002fea000383ffff */
[----:B------:R-:W-:Y:S05]  /*8400*/  BRA `(.L_x_28) ;  /* 0xffffffa0005c7947 */ /* 0x000fea000383ffff */
.L_x_37:
[----:B0-----:R0:W1:Y:S02]  /*8410*/  SYNCS.PHASECHK.TRANS64.TRYWAIT P1, [R15+URZ], R78 ;  /* 0x0000004e0f0075a7 */ /* 0x001064000802017f */
[----:B-1----:R-:W-:Y:S05]  /*8420*/  @!P1 NANOSLEEP.SYNCS 0x989680 ;  /* 0x009896800000995d */ /* 0x002fea0003900000 */
[----:B------:R-:W1:Y:S02]  /*8430*/  @!P1 SYNCS.PHASECHK.TRANS64 P1, [R15+URZ], R78 ;  /* 0x0000004e0f0095a7 */ /* 0x000e64000802007f */
[----:B-1----:R-:W-:Y:S05]  /*8440*/  @!P1 BRA `(.L_x_37) ;  /* 0xfffffffc00f09947 */ /* 0x002fea000383ffff */
[----:B------:R-:W-:Y:S05]  /*8450*/  BRA `(.L_x_36) ;  /* 0xffffffa800f47947 */ /* 0x000fea000383ffff */
.L_x_43:
[----:B-1----:R-:W-:-:S04]  /*8460*/  IMAD.U32 R0, RZ, RZ, UR50 ;  /* 0x00000032ff007e24 */ /* 0x002fc8000f8e00ff */
[----:B------:R1:W2:Y:S03]  /*8470*/  SYNCS.PHASECHK.TRANS64.TRYWAIT P0, [R0+URZ+0x10], R3 ;  /* 0x00001003000075a7 */ /* 0x0002a6000800017f */
[----:B--2---:R-:W-:Y:S05]  /*8480*/  @!P0 NANOSLEEP.SYNCS 0x989680 ;  /* 0x009896800000895d */ /* 0x004fea0003900000 */
[----:B------:R-:W2:Y:S02]  /*8490*/  @!P0 SYNCS.PHASECHK.TRANS64 P0, [R0+URZ+0x10], R3 ;  /* 0x00001003000085a7 */ /* 0x000ea4000800007f */
[----:B--2---:R-:W-:Y:S05]  /*84a0*/  @!P0 BRA `(.L_x_43) ;  /* 0xfffffffc00ec8947 */ /* 0x004fea000383ffff */
[----:B------:R-:W-:Y:S05]  /*84b0*/  BRA `(.L_x_151) ;  /* 0xffffffb400f07947 */ /* 0x000fea000383ffff */
.L_x_116:
[----:B------:R-:W-:Y:S01]  /*84c0*/  BSSY B0, `(.L_x_152) ;  /* 0x0000006000007945 */ /* 0x000fe20003800000 */
[----:B------:R-:W-:-:S07]  /*84d0*/  IMAD.MOV.U32 R15, RZ, RZ, -0x1 ;  /* 0xffffffffff0f7424 */ /* 0x000fce00078e00ff */
[----:B-----5:R-:W-:Y:S05]  /*84e0*/  WARPSYNC.COLLECTIVE R15, `(.L_x_153) ;  /* 0x000000000f0c7348 */ /* 0x020fea0003c00000 */
[----:B------:R-:W-:Y:S02]  /*84f0*/  ELECT P6, UR62, PT ;  /* 0x00000000003e782f */ /* 0x000fe400038c0000 */
[----:B------:R-:W-:Y:S01]  /*8500*/  MOV R14, UR62 ;  /* 0x0000003e000e7c02 */ /* 0x000fe20008000f00 */
[----:B-----5:R-:W-:Y:S10]  /*8510*/  ENDCOLLECTIVE ;  /* 0x000000000000791b */ /* 0x020ff40003800000 */
.L_x_153:
[----:B------:R-:W-:Y:S05]  /*8520*/  BSYNC B0 ;  /* 0x0000000000007941 */ /* 0x000fea0003800000 */
.L_x_152:
[----:B------:R-:W-:Y:S05]  /*8530*/  BRA `(.L_x_154) ;  /* 0xffffffe400d47947 */ /* 0x000fea000383ffff */
.L_x_121:
[----:B0-----:R0:W2:Y:S02]  /*8540*/  SYNCS.PHASECHK.TRANS64.TRYWAIT P0, [R6+URZ+0x70], R3 ;  /* 0x00007003060075a7 */ /* 0x0010a4000800017f */
[----:B--2---:R-:W-:Y:S05]  /*8550*/  @!P0 NANOSLEEP.SYNCS 0x989680 ;  /* 0x009896800000895d */ /* 0x004fea0003900000 */
[----:B------:R-:W2:Y:S02]  /*8560*/  @!P0 SYNCS.PHASECHK.TRANS64 P0, [R6+URZ+0x70], R3 ;  /* 0x00007003060085a7 */ /* 0x000ea4000800007f */
[----:B--2---:R-:W-:Y:S05]  /*8570*/  @!P0 BRA `(.L_x_121) ;  /* 0xfffffffc00f08947 */ /* 0x004fea000383ffff */
[----:B------:R-:W-:Y:S05]  /*8580*/  BRA `(.L_x_155) ;  /* 0xffffffe800a87947 */ /* 0x000fea000383ffff */
.L_x_130:
[----:B------:R-:W-:Y:S01]  /*8590*/  BSSY B0, `(.L_x_156) ;  /* 0x0000006000007945 */ /* 0x000fe20003800000 */
[----:B------:R-:W-:-:S07]  /*85a0*/  IMAD.MOV.U32 R15, RZ, RZ, -0x1 ;  /* 0xffffffffff0f7424 */ /* 0x000fce00078e00ff */
[----:B-----5:R-:W-:Y:S05]  /*85b0*/  WARPSYNC.COLLECTIVE R15, `(.L_x_157) ;  /* 0x000000000f0c7348 */ /* 0x020fea0003c00000 */
[----:B------:R-:W-:Y:S02]  /*85c0*/  ELECT P6, UR62, PT ;  /* 0x00000000003e782f */ /* 0x000fe400038c0000 */
[----:B------:R-:W-:Y:S01]  /*85d0*/  MOV R14, UR62 ;  /* 0x0000003e000e7c02 */ /* 0x000fe20008000f00 */
[----:B-----5:R-:W-:Y:S10]  /*85e0*/  ENDCOLLECTIVE ;  /* 0x000000000000791b */ /* 0x020ff40003800000 */
.L_x_157:
[----:B------:R-:W-:Y:S05]  /*85f0*/  BSYNC B0 ;  /* 0x0000000000007941 */ /* 0x000fea0003800000 */
.L_x_156:
[----:B------:R-:W-:Y:S05]  /*8600*/  BRA `(.L_x_158) ;  /* 0xfffffff400047947 */ /* 0x000fea000383ffff */
.L_x_134:
[----:B0-----:R0:W1:Y:S02]  /*8610*/  SYNCS.PHASECHK.TRANS64.TRYWAIT P0, [R5+URZ], R2 ;  /* 0x00000002050075a7 */ /* 0x001064000800017f */
[----:B-1----:R-:W-:Y:S05]  /*8620*/  @!P0 NANOSLEEP.SYNCS 0x989680 ;  /* 0x009896800000895d */ /* 0x002fea0003900000 */
[----:B------:R-:W1:Y:S02]  /*8630*/  @!P0 SYNCS.PHASECHK.TRANS64 P0, [R5+URZ], R2 ;  /* 0x00000002050085a7 */ /* 0x000e64000800007f */
[----:B-1----:R-:W-:Y:S05]  /*8640*/  @!P0 BRA `(.L_x_134) ;  /* 0xfffffffc00f08947 */ /* 0x002fea000383ffff */
[----:B------:R-:W-:Y:S05]  /*8650*/  BRA `(.L_x_159) ;  /* 0xfffffff400487947 */ /* 0x000fea000383ffff */
.L_x_135:
[----:B0-----:R0:W1:Y:S02]  /*8660*/  SYNCS.PHASECHK.TRANS64.TRYWAIT P0, [R7+URZ], R4 ;  /* 0x00000004070075a7 */ /* 0x001064000800017f */
[----:B-1----:R-:W-:Y:S05]  /*8670*/  @!P0 NANOSLEEP.SYNCS 0x989680 ;  /* 0x009896800000895d */ /* 0x002fea0003900000 */
[----:B------:R-:W1:Y:S02]  /*8680*/  @!P0 SYNCS.PHASECHK.TRANS64 P0, [R7+URZ], R4 ;  /* 0x00000004070085a7 */ /* 0x000e64000800007f */
[----:B-1----:R-:W-:Y:S05]  /*8690*/  @!P0 BRA `(.L_x_135) ;  /* 0xfffffffc00f08947 */ /* 0x002fea000383ffff */
[----:B------:R-:W-:Y:S05]  /*86a0*/  BRA `(.L_x_160) ;  /* 0xfffffff400587947 */ /* 0x000fea000383ffff */
.L_x_136:
[----:B0-----:R0:W1:Y:S02]  /*86b0*/  SYNCS.PHASECHK.TRANS64.TRYWAIT P0, [R6+URZ], R5 ;  /* 0x00000005060075a7 */ /* 0x001064000800017f */
[----:B-1----:R-:W-:Y:S05]  /*86c0*/  @!P0 NANOSLEEP.SYNCS 0x989680 ;  /* 0x009896800000895d */ /* 0x002fea0003900000 */
[----:B------:R-:W1:Y:S02]  /*86d0*/  @!P0 SYNCS.PHASECHK.TRANS64 P0, [R6+URZ], R5 ;  /* 0x00000005060085a7 */ /* 0x000e64000800007f */
[----:B-1----:R-:W-:Y:S05]  /*86e0*/  @!P0 BRA `(.L_x_136) ;  /* 0xfffffffc00f08947 */ /* 0x002fea000383ffff */
[----:B------:R-:W-:Y:S05]  /*86f0*/  BRA `(.L_x_161) ;  /* 0xfffffff400687947 */ /* 0x000fea000383ffff */
.L_x_137:
[----:B0-----:R0:W1:Y:S02]  /*8700*/  SYNCS.PHASECHK.TRANS64.TRYWAIT P0, [R9+URZ], R4 ;  /* 0x00000004090075a7 */ /* 0x001064000800017f */
[----:B-1----:R-:W-:Y:S05]  /*8710*/  @!P0 NANOSLEEP.SYNCS 0x989680 ;  /* 0x009896800000895d */ /* 0x002fea0003900000 */
[----:B------:R-:W1:Y:S02]  /*8720*/  @!P0 SYNCS.PHASECHK.TRANS64 P0, [R9+URZ], R4 ;  /* 0x00000004090085a7 */ /* 0x000e64000800007f */
[----:B-1----:R-:W-:Y:S05]  /*8730*/  @!P0 BRA `(.L_x_137) ;  /* 0xfffffffc00f08947 */ /* 0x002fea000383ffff */
[----:B------:R-:W-:Y:S05]  /*8740*/  BRA `(.L_x_162) ;  /* 0xfffffff400787947 */ /* 0x000fea000383ffff */
.L_x_138:
[----:B0-----:R0:W1:Y:S02]  /*8750*/  SYNCS.PHASECHK.TRANS64.TRYWAIT P0, [R6+URZ], R5 ;  /* 0x00000005060075a7 */ /* 0x001064000800017f */
[----:B-1----:R-:W-:Y:S05]  /*8760*/  @!P0 NANOSLEEP.SYNCS 0x989680 ;  /* 0x009896800000895d */ /* 0x002fea0003900000 */
[----:B------:R-:W1:Y:S02]  /*8770*/  @!P0 SYNCS.PHASECHK.TRANS64 P0, [R6+URZ], R5 ;  /* 0x00000005060085a7 */ /* 0x000e64000800007f */
[----:B-1----:R-:W-:Y:S05]  /*8780*/  @!P0 BRA `(.L_x_138) ;  /* 0xfffffffc00f08947 */ /* 0x002fea000383ffff */
[----:B------:R-:W-:Y:S05]  /*8790*/  BRA `(.L_x_163) ;  /* 0xfffffff400887947 */ /* 0x000fea000383ffff */
.L_x_139:
[----:B0-----:R0:W1:Y:S02]  /*87a0*/  SYNCS.PHASECHK.TRANS64.TRYWAIT P0, [R9+URZ], R4 ;  /* 0x00000004090075a7 */ /* 0x001064000800017f */
[----:B-1----:R-:W-:Y:S05]  /*87b0*/  @!P0 NANOSLEEP.SYNCS 0x989680 ;  /* 0x009896800000895d */ /* 0x002fea0003900000 */
[----:B------:R-:W1:Y:S02]  /*87c0*/  @!P0 SYNCS.PHASECHK.TRANS64 P0, [R9+URZ], R4 ;  /* 0x00000004090085a7 */ /* 0x000e64000800007f */
[----:B-1----:R-:W-:Y:S05]  /*87d0*/  @!P0 BRA `(.L_x_139) ;  /* 0xfffffffc00f08947 */ /* 0x002fea000383ffff */
[----:B------:R-:W-:Y:S05]  /*87e0*/  BRA `(.L_x_164) ;  /* 0xfffffff400987947 */ /* 0x000fea000383ffff */
.L_x_140:
[----:B0-----:R0:W1:Y:S02]  /*87f0*/  SYNCS.PHASECHK.TRANS64.TRYWAIT P0, [R6+URZ], R5 ;  /* 0x00000005060075a7 */ /* 0x001064000800017f */
[----:B-1----:R-:W-:Y:S05]  /*8800*/  @!P0 NANOSLEEP.SYNCS 0x989680 ;  /* 0x009896800000895d */ /* 0x002fea0003900000 */
[----:B------:R-:W1:Y:S02]  /*8810*/  @!P0 SYNCS.PHASECHK.TRANS64 P0, [R6+URZ], R5 ;  /* 0x00000005060085a7 */ /* 0x000e64000800007f */
[----:B-1----:R-:W-:Y:S05]  /*8820*/  @!P0 BRA `(.L_x_140) ;  /* 0xfffffffc00f08947 */ /* 0x002fea000383ffff */
[----:B------:R-:W-:Y:S05]  /*8830*/  BRA `(.L_x_165) ;  /* 0xfffffff400a87947 */ /* 0x000fea000383ffff */
.L_x_141:
[----:B0-----:R0:W1:Y:S02]  /*8840*/  SYNCS.PHASECHK.TRANS64.TRYWAIT P0, [R9+URZ], R4 ;  /* 0x00000004090075a7 */ /* 0x001064000800017f */
[----:B-1----:R-:W-:Y:S05]  /*8850*/  @!P0 NANOSLEEP.SYNCS 0x989680 ;  /* 0x009896800000895d */ /* 0x002fea0003900000 */
[----:B------:R-:W1:Y:S02]  /*8860*/  @!P0 SYNCS.PHASECHK.TRANS64 P0, [R9+URZ], R4 ;  /* 0x00000004090085a7 */ /* 0x000e64000800007f */
[----:B-1----:R-:W-:Y:S05]  /*8870*/  @!P0 BRA `(.L_x_141) ;  /* 0xfffffffc00f08947 */ /* 0x002fea000383ffff */
[----:B------:R-:W-:Y:S05]  /*8880*/  BRA `(.L_x_166) ;  /* 0xfffffff400b87947 */ /* 0x000fea000383ffff */
.L_x_142:
[----:B0-----:R0:W1:Y:S02]  /*8890*/  SYNCS.PHASECHK.TRANS64.TRYWAIT P0, [R6+URZ], R5 ;  /* 0x00000005060075a7 */ /* 0x001064000800017f */
[----:B-1----:R-:W-:Y:S05]  /*88a0*/  @!P0 NANOSLEEP.SYNCS 0x989680 ;  /* 0x009896800000895d */ /* 0x002fea0003900000 */
[----:B------:R-:W1:Y:S02]  /*88b0*/  @!P0 SYNCS.PHASECHK.TRANS64 P0, [R6+URZ], R5 ;  /* 0x00000005060085a7 */ /* 0x000e64000800007f */
[----:B-1----:R-:W-:Y:S05]  /*88c0*/  @!P0 BRA `(.L_x_142) ;  /* 0xfffffffc00f08947 */ /* 0x002fea000383ffff */
[----:B------:R-:W-:Y:S05]  /*88d0*/  BRA `(.L_x_167) ;  /* 0xfffffff400c87947 */ /* 0x000fea000383ffff */
.L_x_143:
[----:B0-----:R0:W1:Y:S02]  /*88e0*/  SYNCS.PHASECHK.TRANS64.TRYWAIT P0, [R9+URZ], R4 ;  /* 0x00000004090075a7 */ /* 0x001064000800017f */
[----:B-1----:R-:W-:Y:S05]  /*88f0*/  @!P0 NANOSLEEP.SYNCS 0x989680 ;  /* 0x009896800000895d */ /* 0x002fea0003900000 */
[----:B------:R-:W1:Y:S02]  /*8900*/  @!P0 SYNCS.PHASECHK.TRANS64 P0, [R9+URZ], R4 ;  /* 0x00000004090085a7 */ /* 0x000e64000800007f */
[----:B-1----:R-:W-:Y:S05]  /*8910*/  @!P0 BRA `(.L_x_143) ;  /* 0xfffffffc00f08947 */ /* 0x002fea000383ffff */
[----:B------:R-:W-:Y:S05]  /*8920*/  BRA `(.L_x_168) ;  /* 0xfffffff400d87947 */ /* 0x000fea000383ffff */
.L_x_144:
[----:B0-----:R0:W1:Y:S02]  /*8930*/  SYNCS.PHASECHK.TRANS64.TRYWAIT P0, [R6+URZ], R5 ;  /* 0x00000005060075a7 */ /* 0x001064000800017f */
[----:B-1----:R-:W-:Y:S05]  /*8940*/  @!P0 NANOSLEEP.SYNCS 0x989680 ;  /* 0x009896800000895d */ /* 0x002fea0003900000 */
[----:B------:R-:W1:Y:S02]  /*8950*/  @!P0 SYNCS.PHASECHK.TRANS64 P0, [R6+URZ], R5 ;  /* 0x00000005060085a7 */ /* 0x000e64000800007f */
[----:B-1----:R-:W-:Y:S05]  /*8960*/  @!P0 BRA `(.L_x_144) ;  /* 0xfffffffc00f08947 */ /* 0x002fea000383ffff */
[----:B------:R-:W-:Y:S05]  /*8970*/  BRA `(.L_x_169) ;  /* 0xfffffff400e87947 */ /* 0x000fea000383ffff */
.L_x_145:
[----:B0-----:R0:W1:Y:S02]  /*8980*/  SYNCS.PHASECHK.TRANS64.TRYWAIT P0, [R9+URZ], R4 ;  /* 0x00000004090075a7 */ /* 0x001064000800017f */
[----:B-1----:R-:W-:Y:S05]  /*8990*/  @!P0 NANOSLEEP.SYNCS 0x989680 ;  /* 0x009896800000895d */ /* 0x002fea0003900000 */
[----:B------:R-:W1:Y:S02]  /*89a0*/  @!P0 SYNCS.PHASECHK.TRANS64 P0, [R9+URZ], R4 ;  /* 0x00000004090085a7 */ /* 0x000e64000800007f */
[----:B-1----:R-:W-:Y:S05]  /*89b0*/  @!P0 BRA `(.L_x_145) ;  /* 0xfffffffc00f08947 */ /* 0x002fea000383ffff */
[----:B------:R-:W-:Y:S05]  /*89c0*/  BRA `(.L_x_170) ;  /* 0xfffffff400f87947 */ /* 0x000fea000383ffff */
.L_x_146:
[----:B0-----:R0:W1:Y:S02]  /*89d0*/  SYNCS.PHASECHK.TRANS64.TRYWAIT P0, [R6+URZ], R5 ;  /* 0x00000005060075a7 */ /* 0x001064000800017f */
[----:B-1----:R-:W-:Y:S05]  /*89e0*/  @!P0 NANOSLEEP.SYNCS 0x989680 ;  /* 0x009896800000895d */ /* 0x002fea0003900000 */
[----:B------:R-:W1:Y:S02]  /*89f0*/  @!P0 SYNCS.PHASECHK.TRANS64 P0, [R6+URZ], R5 ;  /* 0x00000005060085a7 */ /* 0x000e64000800007f */
[----:B-1----:R-:W-:Y:S05]  /*8a00*/  @!P0 BRA `(.L_x_146) ;  /* 0xfffffffc00f08947 */ /* 0x002fea000383ffff */
[----:B------:R-:W-:Y:S05]  /*8a10*/  BRA `(.L_x_171) ;  /* 0xfffffff800007947 */ /* 0x000fea000383ffff */
.L_x_172:
[----:B------:R-:W-:-:S00]  /*8a20*/  BRA `(.L_x_172) ;  /* 0xfffffffc00fc7947 */ /* 0x000fc0000383ffff */
[----:B------:R-:W-:-:S00]  /*8a30*/  NOP ;  /* 0x0000000000007918 */ /* 0x000fc00000000000 */
        /* <DEDUP_REMOVED lines=12> */
.L_x_173:


//--------------------- .nv.global.init           --------------------------
	.section	.nv.global.init,"aw",@progbits
.nv.global.init:
	.type		$str$24,@object
	.size		$str$24,($str$25 - $str$24)
$str$24:
        /*0000*/ 	.byte	0x28, 0x61, 0x64, 0x64, 0x72, 0x65, 0x73, 0x73, 0x20, 0x26, 0x20, 0x6d, 0x61, 0x73, 0x6b, 0x29
        /*0010*/ 	.byte	0x20, 0x3d, 0x3d, 0x20, 0x30, 0x00
	.type		$str$25,@object
	.size		$str$25,(__unnamed_1 - $str$25)
$str$25:
        /*0016*/ 	.byte	0x2f, 0x74, 0x6d, 0x70, 0x2f, 0x63, 0x75, 0x74, 0x6c, 0x61, 0x73, 0x73, 0x5f, 0x73, 0x77, 0x65
        /*0026*/ 	.byte	0x65, 0x70, 0x5f, 0x73, 0x72, 0x63, 0x2f, 0x69, 0x6e, 0x63, 0x6c, 0x75, 0x64, 0x65, 0x2f, 0x63
        /*0036*/ 	.byte	0x75, 0x74, 0x65, 0x2f, 0x70, 0x6f, 0x69, 0x6e, 0x74, 0x65, 0x72, 0x5f, 0x66, 0x6c, 0x61, 0x67
        /*0046*/ 	.byte	0x67, 0x65, 0x64, 0x2e, 0x68, 0x70, 0x70, 0x00
	.type		__unnamed_1,@object
	.size		__unnamed_1,(__unnamed_2 - __unnamed_1)
__unnamed_1:
        /*004e*/ 	.byte	0x61, 0x75, 0x74, 0x6f, 0x20, 0x63, 0x75, 0x74, 0x65, 0x3a, 0x3a, 0x61, 0x73, 0x5f, 0x70, 0x6f
        /* <DEDUP_REMOVED lines=28> */
        /*021e*/ 	.byte	0x00
	.type		__unnamed_2,@object
	.size		__unnamed_2,(.L_1 - __unnamed_2)
__unnamed_2:
        /* <DEDUP_REMOVED lines=29> */
        /*03ef*/ 	.byte	0x26, 0x5d, 0x00
.L_1:


//--------------------- .nv.shared._ZN7cutlass13device_kernelINS_4gemm6kernel13GemmUniversalIN4cute5tupleIJiiiiEEENS1_10collective13CollectiveMmaINS1_39MainloopSm90TmaGmmaRmemAWarpSpecializedILi14ENS5_IJNS4_1CILi1EEESB_SB_EEENS1_32KernelTmaWarpSpecializedPingpongEEENS5_IJNSA_ILi64EEESF_NSA_ILi128EEEEEENS_12float_e5m2_tENS5_IJlSB_lEEENS_12float_e4m3_tENS5_IJSB_llEEENS4_8TiledMMAINS4_8MMA_AtomIJNS4_4SM904GMMA30MMA_64x64x32_F32E4M3E5M2_RS_TNILNSP_7ScaleInE1ELSR_1EEEEEENS4_6LayoutISC_NS5_IJNSA_ILi0EEESV_SV_EEEEENS5_IJNS4_10UnderscoreESY_SY_EEEEENS4_13SM90_TMA_LOADENS4_14ComposedLayoutINS4_7SwizzleILi3ELi4ELi3EEENS4_18smem_ptr_flag_bitsILi8EEENSU_INS5_IJNSA_ILi8EEESG_EEENS5_IJSG_SB_EEEEEEEvNS4_8identityES11_NS12_INS13_ILi2ELi4ELi3EEES16_NSU_INS5_IJSF_S17_EEENS5_IJSB_SF_EEEEEEENS4_9Copy_AtomIJNS4_39AutoVectorizingCopyWithAssumedAlignmentILi128EEESK_EEES1C_EENS_8epilogue10collective6detail29Sm90TmaWarpSpecializedAdapterINS1O_15DefaultEpilogueISI_SJ_SJ_NS1N_6thread17LinearCombinationISI_Li1EffLNS1S_9ScaleType4KindE0ELNS_15FloatRoundStyleE2ESI_EENS1_15EpilogueDefaultEEEEEvvEEEEvNT_6ParamsE --------------------------
	.section	.nv.shared._ZN7cutlass13device_kernelINS_4gemm6kernel13GemmUniversalIN4cute5tupleIJiiiiEEENS1_10collective13CollectiveMmaINS1_39MainloopSm90TmaGmmaRmemAWarpSpecializedILi14ENS5_IJNS4_1CILi1EEESB_SB_EEENS1_32KernelTmaWarpSpecializedPingpongEEENS5_IJNSA_ILi64EEESF_NSA_ILi128EEEEEENS_12float_e5m2_tENS5_IJlSB_lEEENS_12float_e4m3_tENS5_IJSB_llEEENS4_8TiledMMAINS4_8MMA_AtomIJNS4_4SM904GMMA30MMA_64x64x32_F32E4M3E5M2_RS_TNILNSP_7ScaleInE1ELSR_1EEEEEENS4_6LayoutISC_NS5_IJNSA_ILi0EEESV_SV_EEEEENS5_IJNS4_10UnderscoreESY_SY_EEEEENS4_13SM90_TMA_LOADENS4_14ComposedLayoutINS4_7SwizzleILi3ELi4ELi3EEENS4_18smem_ptr_flag_bitsILi8EEENSU_INS5_IJNSA_ILi8EEESG_EEENS5_IJSG_SB_EEEEEEEvNS4_8identityES11_NS12_INS13_ILi2ELi4ELi3EEES16_NSU_INS5_IJSF_S17_EEENS5_IJSB_SF_EEEEEEENS4_9Copy_AtomIJNS4_39AutoVectorizingCopyWithAssumedAlignmentILi128EEESK_EEES1C_EENS_8epilogue10collective6detail29Sm90TmaWarpSpecializedAdapterINS1O_15DefaultEpilogueISI_SJ_SJ_NS1N_6thread17LinearCombinationISI_Li1EffLNS1S_9ScaleType4KindE0ELNS_15FloatRoundStyleE2ESI_EENS1_15EpilogueDefaultEEEEEvvEEEEvNT_6ParamsE,"aw",@nobits
	.sectionflags	@""
	.align	16
	.zero		1024


//--------------------- .nv.shared.reserved.0     --------------------------
	.section	.nv.shared.reserved.0,"aw",@nobits
	.weak		__nv_reservedSMEM_offset_0_alias
	.size		__nv_reservedSMEM_offset_0_alias, 0, 0
	.other		__nv_reservedSMEM_offset_0_alias,@"STO_CUDA_RESERVED_SHARED STV_DEFAULT"
__nv_reservedSMEM_offset_0_alias:
	.zero		0


//--------------------- .nv.global                --------------------------
	.section	.nv.global,"aw",@nobits
.nv.global:
	.type		_ZN40_INTERNAL_58dccbce_4_k_cu_195176f8_190594cute1_E,@object
	.size		_ZN40_INTERNAL_58dccbce_4_k_cu_195176f8_190594cute1_E,(_ZN40_INTERNAL_58dccbce_4_k_cu_195176f8_190594cuda3std3__45__cpo6cbeginE - _ZN40_INTERNAL_58dccbce_4_k_cu_195176f8_190594cute1_E)
_ZN40_INTERNAL_58dccbce_4_k_cu_195176f8_190594cute1_E:
	.zero		1
	.type		_ZN40_INTERNAL_58dccbce_4_k_cu_195176f8_190594cuda3std3__45__cpo6cbeginE,@object
	.size		_ZN40_INTERNAL_58dccbce_4_k_cu_195176f8_190594cuda3std3__45__cpo6cbeginE,(_ZN40_INTERNAL_58dccbce_4_k_cu_195176f8_190594cuda3std3__48in_placeE - _ZN40_INTERNAL_58dccbce_4_k_cu_195176f8_190594cuda3std3__45__cpo6cbeginE)
_ZN40_INTERNAL_58dccbce_4_k_cu_195176f8_190594cuda3std3__45__cpo6cbeginE:
	.zero		1
	.type		_ZN40_INTERNAL_58dccbce_4_k_cu_195176f8_190594cuda3std3__48in_placeE,@object
	.size		_ZN40_INTERNAL_58dccbce_4_k_cu_195176f8_190594cuda3std3__48in_placeE,(_ZN40_INTERNAL_58dccbce_4_k_cu_195176f8_190594cuda3std6ranges3__45__cpo9iter_moveE - _ZN40_INTERNAL_58dccbce_4_k_cu_195176f8_190594cuda3std3__48in_placeE)
_ZN40_INTERNAL_58dccbce_4_k_cu_195176f8_190594cuda3std3__48in_placeE:
	.zero		1
	.type		_ZN40_INTERNAL_58dccbce_4_k_cu_195176f8_190594cuda3std6ranges3__45__cpo9iter_moveE,@object
	.size		_ZN40_INTERNAL_58dccbce_4_k_cu_195176f8_190594cuda3std6ranges3__45__cpo9iter_moveE,(_ZN40_INTERNAL_58dccbce_4_k_cu_195176f8_190594cuda3std3__45__cpo5beginE - _ZN40_INTERNAL_58dccbce_4_k_cu_195176f8_190594cuda3std6ranges3__45__cpo9iter_moveE)
_ZN40_INTERNAL_58dccbce_4_k_cu_195176f8_190594cuda3std6ranges3__45__cpo9iter_moveE:
	.zero		1
	.type		_ZN40_INTERNAL_58dccbce_4_k_cu_195176f8_190594cuda3std3__45__cpo5beginE,@object
	.size		_ZN40_INTERNAL_58dccbce_4_k_cu_195176f8_190594cuda3std3__45__cpo5beginE,(_ZN40_INTERNAL_58dccbce_4_k_cu_195176f8_190594cuda3std3__442_GLOBAL__N__58dccbce_4_k_cu_195176f8_190596ignoreE - _ZN40_INTERNAL_58dccbce_4_k_cu_195176f8_190594cuda3std3__45__cpo5beginE)
_ZN40_INTERNAL_58dccbce_4_k_cu_195176f8_190594cuda3std3__45__cpo5beginE:
	.zero		1
	.type		_ZN40_INTERNAL_58dccbce_4_k_cu_195176f8_190594cuda3std3__442_GLOBAL__N__58dccbce_4_k_cu_195176f8_190596ignoreE,@object
	.size		_ZN40_INTERNAL_58dccbce_4_k_cu_195176f8_190594cuda3std3__442_GLOBAL__N__58dccbce_4_k_cu_195176f8_190596ignoreE,(_ZN40_INTERNAL_58dccbce_4_k_cu_195176f8_190594cute7productE - _ZN40_INTERNAL_58dccbce_4_k_cu_195176f8_190594cuda3std3__442_GLOBAL__N__58dccbce_4_k_cu_195176f8_190596ignoreE)
_ZN40_INTERNAL_58dccbce_4_k_cu_195176f8_190594cuda3std3__442_GLOBAL__N__58dccbce_4_k_cu_195176f8_190596ignoreE:
	.zero		1
	.type		_ZN40_INTERNAL_58dccbce_4_k_cu_195176f8_190594cute7productE,@object
	.size		_ZN40_INTERNAL_58dccbce_4_k_cu_195176f8_190594cute7productE,(_ZN40_INTERNAL_58dccbce_4_k_cu_195176f8_190594cuda3std3__45__cpo3endE - _ZN40_INTERNAL_58dccbce_4_k_cu_195176f8_190594cute7productE)
_ZN40_INTERNAL_58dccbce_4_k_cu_195176f8_190594cute7productE:
	.zero		1
	.type		_ZN40_INTERNAL_58dccbce_4_k_cu_195176f8_190594cuda3std3__45__cpo3endE,@object
	.size		_ZN40_INTERNAL_58dccbce_4_k_cu_195176f8_190594cuda3std3__45__cpo3endE,(_ZN40_INTERNAL_58dccbce_4_k_cu_195176f8_190594cuda3std3__419piecewise_constructE - _ZN40_INTERNAL_58dccbce_4_k_cu_195176f8_190594cuda3std3__45__cpo3endE)
_ZN40_INTERNAL_58dccbce_4_k_cu_195176f8_190594cuda3std3__45__cpo3endE:
	.zero		1
	.type		_ZN40_INTERNAL_58dccbce_4_k_cu_195176f8_190594cuda3std3__419piecewise_constructE,@object
	.size		_ZN40_INTERNAL_58dccbce_4_k_cu_195176f8_190594cuda3std3__419piecewise_constructE,(_ZN40_INTERNAL_58dccbce_4_k_cu_195176f8_190594cuda3std3__45__cpo4cendE - _ZN40_INTERNAL_58dccbce_4_k_cu_195176f8_190594cuda3std3__419piecewise_constructE)
_ZN40_INTERNAL_58dccbce_4_k_cu_195176f8_190594cuda3std3__419piecewise_constructE:
	.zero		1
	.type		_ZN40_INTERNAL_58dccbce_4_k_cu_195176f8_190594cuda3std3__45__cpo4cendE,@object
	.size		_ZN40_INTERNAL_58dccbce_4_k_cu_195176f8_190594cuda3std3__45__cpo4cendE,(_ZN40_INTERNAL_58dccbce_4_k_cu_195176f8_190594cuda3std6ranges3__45__cpo4swapE - _ZN40_INTERNAL_58dccbce_4_k_cu_195176f8_190594cuda3std3__45__cpo4cendE)
_ZN40_INTERNAL_58dccbce_4_k_cu_195176f8_190594cuda3std3__45__cpo4cendE:
	.zero		1
	.type		_ZN40_INTERNAL_58dccbce_4_k_cu_195176f8_190594cuda3std6ranges3__45__cpo4swapE,@object
	.size		_ZN40_INTERNAL_58dccbce_4_k_cu_195176f8_190594cuda3std6ranges3__45__cpo4swapE,(.L_9 - _ZN40_INTERNAL_58dccbce_4_k_cu_195176f8_190594cuda3std6ranges3__45__cpo4swapE)
_ZN40_INTERNAL_58dccbce_4_k_cu_195176f8_190594cuda3std6ranges3__45__cpo4swapE:
	.zero		1
.L_9:


//--------------------- .nv.constant0._ZN7cutlass13device_kernelINS_4gemm6kernel13GemmUniversalIN4cute5tupleIJiiiiEEENS1_10collective13CollectiveMmaINS1_39MainloopSm90TmaGmmaRmemAWarpSpecializedILi14ENS5_IJNS4_1CILi1EEESB_SB_EEENS1_32KernelTmaWarpSpecializedPingpongEEENS5_IJNSA_ILi64EEESF_NSA_ILi128EEEEEENS_12float_e5m2_tENS5_IJlSB_lEEENS_12float_e4m3_tENS5_IJSB_llEEENS4_8TiledMMAINS4_8MMA_AtomIJNS4_4SM904GMMA30MMA_64x64x32_F32E4M3E5M2_RS_TNILNSP_7ScaleInE1ELSR_1EEEEEENS4_6LayoutISC_NS5_IJNSA_ILi0EEESV_SV_EEEEENS5_IJNS4_10UnderscoreESY_SY_EEEEENS4_13SM90_TMA_LOADENS4_14ComposedLayoutINS4_7SwizzleILi3ELi4ELi3EEENS4_18smem_ptr_flag_bitsILi8EEENSU_INS5_IJNSA_ILi8EEESG_EEENS5_IJSG_SB_EEEEEEEvNS4_8identityES11_NS12_INS13_ILi2ELi4ELi3EEES16_NSU_INS5_IJSF_S17_EEENS5_IJSB_SF_EEEEEEENS4_9Copy_AtomIJNS4_39AutoVectorizingCopyWithAssumedAlignmentILi128EEESK_EEES1C_EENS_8epilogue10collective6detail29Sm90TmaWarpSpecializedAdapterINS1O_15DefaultEpilogueISI_SJ_SJ_NS1N_6thread17LinearCombinationISI_Li1EffLNS1S_9ScaleType4KindE0ELNS_15FloatRoundStyleE2ESI_EENS1_15EpilogueDefaultEEEEEvvEEEEvNT_6ParamsE --------------------------
	.section	.nv.constant0._ZN7cutlass13device_kernelINS_4gemm6kernel13GemmUniversalIN4cute5tupleIJiiiiEEENS1_10collective13CollectiveMmaINS1_39MainloopSm90TmaGmmaRmemAWarpSpecializedILi14ENS5_IJNS4_1CILi1EEESB_SB_EEENS1_32KernelTmaWarpSpecializedPingpongEEENS5_IJNSA_ILi64EEESF_NSA_ILi128EEEEEENS_12float_e5m2_tENS5_IJlSB_lEEENS_12float_e4m3_tENS5_IJSB_llEEENS4_8TiledMMAINS4_8MMA_AtomIJNS4_4SM904GMMA30MMA_64x64x32_F32E4M3E5M2_RS_TNILNSP_7ScaleInE1ELSR_1EEEEEENS4_6LayoutISC_NS5_IJNSA_ILi0EEESV_SV_EEEEENS5_IJNS4_10UnderscoreESY_SY_EEEEENS4_13SM90_TMA_LOADENS4_14ComposedLayoutINS4_7SwizzleILi3ELi4ELi3EEENS4_18smem_ptr_flag_bitsILi8EEENSU_INS5_IJNSA_ILi8EEESG_EEENS5_IJSG_SB_EEEEEEEvNS4_8identityES11_NS12_INS13_ILi2ELi4ELi3EEES16_NSU_INS5_IJSF_S17_EEENS5_IJSB_SF_EEEEEEENS4_9Copy_AtomIJNS4_39AutoVectorizingCopyWithAssumedAlignmentILi128EEESK_EEES1C_EENS_8epilogue10collective6detail29Sm90TmaWarpSpecializedAdapterINS1O_15DefaultEpilogueISI_SJ_SJ_NS1N_6thread17LinearCombinationISI_Li1EffLNS1S_9ScaleType4KindE0ELNS_15FloatRoundStyleE2ESI_EENS1_15EpilogueDefaultEEEEEvvEEEEvNT_6ParamsE,"a",@progbits
	.sectionflags	@""
	.align	4
.nv.constant0._ZN7cutlass13device_kernelINS_4gemm6kernel13GemmUniversalIN4cute5tupleIJiiiiEEENS1_10collective13CollectiveMmaINS1_39MainloopSm90TmaGmmaRmemAWarpSpecializedILi14ENS5_IJNS4_1CILi1EEESB_SB_EEENS1_32KernelTmaWarpSpecializedPingpongEEENS5_IJNSA_ILi64EEESF_NSA_ILi128EEEEEENS_12float_e5m2_tENS5_IJlSB_lEEENS_12float_e4m3_tENS5_IJSB_llEEENS4_8TiledMMAINS4_8MMA_AtomIJNS4_4SM904GMMA30MMA_64x64x32_F32E4M3E5M2_RS_TNILNSP_7ScaleInE1ELSR_1EEEEEENS4_6LayoutISC_NS5_IJNSA_ILi0EEESV_SV_EEEEENS5_IJNS4_10UnderscoreESY_SY_EEEEENS4_13SM90_TMA_LOADENS4_14ComposedLayoutINS4_7SwizzleILi3ELi4ELi3EEENS4_18smem_ptr_flag_bitsILi8EEENSU_INS5_IJNSA_ILi8EEESG_EEENS5_IJSG_SB_EEEEEEEvNS4_8identityES11_NS12_INS13_ILi2ELi4ELi3EEES16_NSU_INS5_IJSF_S17_EEENS5_IJSB_SF_EEEEEEENS4_9Copy_AtomIJNS4_39AutoVectorizingCopyWithAssumedAlignmentILi128EEESK_EEES1C_EENS_8epilogue10collective6detail29Sm90TmaWarpSpecializedAdapterINS1O_15DefaultEpilogueISI_SJ_SJ_NS1N_6thread17LinearCombinationISI_Li1EffLNS1S_9ScaleType4KindE0ELNS_15FloatRoundStyleE2ESI_EENS1_15EpilogueDefaultEEEEEvvEEEEvNT_6ParamsE:
	.zero		1664


//--------------------- SYMBOLS --------------------------

	.type		.nv.reservedSmem.offset0,@object
	.size		.nv.reservedSmem.offset0,0x4
	.type		__assertfail,@function
